// auto-generated by cutlass_sweep.gemm — config: {"arch": "sm_90", "cluster_m": 1, "cluster_n": 2, "dtype": "bf16", "stages": 5, "tile_k": 128, "tile_m": 128, "tile_n": 128}
#include "cutlass/cutlass.h"
#include "cutlass/gemm/collective/collective_builder.hpp"
#include "cutlass/gemm/device/gemm_universal_adapter.h"
#include "cutlass/gemm/kernel/gemm_universal.hpp"
#include "cutlass/epilogue/collective/collective_builder.hpp"

using ElemA = cutlass::bfloat16_t;
using ElemB = cutlass::bfloat16_t;
using ElemCD = cutlass::bfloat16_t;
using Acc  = float;
using TileShape    = cute::Shape<cute::_128, cute::_128, cute::_128>;
using ClusterShape = cute::Shape<cute::_1, cute::_2, cute::_1>;

using CollectiveEpilogue = typename cutlass::epilogue::collective::CollectiveBuilder<
    cutlass::arch::Sm90, cutlass::arch::OpClassTensorOp,
    TileShape, ClusterShape,
    cutlass::epilogue::collective::EpilogueTileAuto,
    Acc, Acc,
    ElemCD, cutlass::layout::RowMajor, 128 / cutlass::sizeof_bits<ElemCD>::value,
    ElemCD, cutlass::layout::RowMajor, 128 / cutlass::sizeof_bits<ElemCD>::value,
    cutlass::epilogue::collective::EpilogueScheduleAuto
  >::CollectiveOp;

using CollectiveMainloop = typename cutlass::gemm::collective::CollectiveBuilder<
    cutlass::arch::Sm90, cutlass::arch::OpClassTensorOp,
    ElemA, cutlass::layout::RowMajor, 128 / cutlass::sizeof_bits<ElemA>::value,
    ElemB, cutlass::layout::ColumnMajor, 128 / cutlass::sizeof_bits<ElemB>::value,
    Acc,
    TileShape, ClusterShape,
    cutlass::gemm::collective::StageCount<5>,
    cutlass::gemm::collective::KernelScheduleAuto
  >::CollectiveOp;

using GemmKernel = cutlass::gemm::kernel::GemmUniversal<
    cute::Shape<int,int,int,int>,
    CollectiveMainloop,
    CollectiveEpilogue
>;
using Gemm = cutlass::gemm::device::GemmUniversalAdapter<GemmKernel>;

// Force the device kernel symbol into the cubin without needing a host main.
auto* _anchor = &cutlass::device_kernel<GemmKernel>;


// ===== COMPILED SASS (sm_90a) =====

	.target	sm_90a

	.elftype	@"ET_EXEC"


//--------------------- .note.nv.tkinfo           --------------------------
	.section	.note.nv.tkinfo,"",@"SHT_NOTE"
	.sectionflags	@"SHF_NOTE_NV_TKINFO"
	.tkinfo
        /*0018*/ 	.word	0x00000002
        /*0030*/ 	.string	""
        /*0030*/ 	.string	"ptxas"
        /*0030*/ 	.string	"Cuda compilation tools, release 13.0, V13.0.88"
        /*0030*/ 	.string	"Build cuda_13.0.r13.0/compiler.36424714_0"
        /*0030*/ 	.string	"-arch sm_90a -m 64 "



//--------------------- .note.nv.cuinfo           --------------------------
	.section	.note.nv.cuinfo,"",@"SHT_NOTE"
	.sectionflags	@"SHF_NOTE_NV_CUINFO"
        /*0018*/ 	.short	0x0002
        /*001a*/ 	.short	0x005a
        /*001c*/ 	.short	0x0082
	.zero		2


//--------------------- .nv.info                  --------------------------
	.section	.nv.info,"",@"SHT_CUDA_INFO"
	.align	4


	//----- nvinfo : EIATTR_REGCOUNT
	.align		4
        /*0000*/ 	.byte	0x04, 0x2f
        /*0002*/ 	.short	(.L_15 - .L_14)
	.align		4
.L_14:
        /*0004*/ 	.word	index@(_ZN7cutlass13device_kernelINS_4gemm6kernel13GemmUniversalIN4cute5tupleIJiiiiEEENS1_10collective13CollectiveMmaINS1_34MainloopSm90TmaGmmaWarpSpecializedILi5ENS5_IJNS4_1CILi1EEENSA_ILi2EEESB_EEENS1_35KernelTmaWarpSpecializedCooperativeEEENS5_IJNSA_ILi128EEESG_SG_EEENS_10bfloat16_tENS5_IJlSB_lEEESI_SJ_NS4_8TiledMMAINS4_8MMA_AtomIJNS4_4SM904GMMA28MMA_64x128x16_F32BF16BF16_SSILNSN_5MajorE0ELSP_0ELNSN_7ScaleInE1ELSQ_1EEEEEENS4_6LayoutINS5_IJSC_SB_SB_EEENS5_IJSB_NSA_ILi0EEESV_EEEEENS5_IJNS4_10UnderscoreESY_SY_EEEEENS4_23SM90_TMA_LOAD_MULTICASTENS4_14ComposedLayoutINS4_7SwizzleILi3ELi4ELi3EEENS4_18smem_ptr_flag_bitsILi16EEENST_INS5_IJNSA_ILi8EEENSA_ILi64EEEEEENS5_IJS18_SB_EEEEEEEvNS4_8identityENS4_13SM90_TMA_LOADES1C_vS1D_EENS_8epilogue10collective6detail29Sm90TmaWarpSpecializedAdapterINS1H_15DefaultEpilogueISI_SJ_SJ_NS1G_6thread17LinearCombinationISI_Li1EffLNS1L_9ScaleType4KindE0ELNS_15FloatRoundStyleE2ESI_EENS1_15EpilogueDefaultEEEEEvvEEEEvNT_6ParamsE)
        /*0008*/ 	.word	0x000000a8


	//----- nvinfo : EIATTR_FRAME_SIZE
	.align		4
.L_15:
        /*000c*/ 	.byte	0x04, 0x11
        /*000e*/ 	.short	(.L_17 - .L_16)
	.align		4
.L_16:
        /*0010*/ 	.word	index@(_ZN7cutlass13device_kernelINS_4gemm6kernel13GemmUniversalIN4cute5tupleIJiiiiEEENS1_10collective13CollectiveMmaINS1_34MainloopSm90TmaGmmaWarpSpecializedILi5ENS5_IJNS4_1CILi1EEENSA_ILi2EEESB_EEENS1_35KernelTmaWarpSpecializedCooperativeEEENS5_IJNSA_ILi128EEESG_SG_EEENS_10bfloat16_tENS5_IJlSB_lEEESI_SJ_NS4_8TiledMMAINS4_8MMA_AtomIJNS4_4SM904GMMA28MMA_64x128x16_F32BF16BF16_SSILNSN_5MajorE0ELSP_0ELNSN_7ScaleInE1ELSQ_1EEEEEENS4_6LayoutINS5_IJSC_SB_SB_EEENS5_IJSB_NSA_ILi0EEESV_EEEEENS5_IJNS4_10UnderscoreESY_SY_EEEEENS4_23SM90_TMA_LOAD_MULTICASTENS4_14ComposedLayoutINS4_7SwizzleILi3ELi4ELi3EEENS4_18smem_ptr_flag_bitsILi16EEENST_INS5_IJNSA_ILi8EEENSA_ILi64EEEEEENS5_IJS18_SB_EEEEEEEvNS4_8identityENS4_13SM90_TMA_LOADES1C_vS1D_EENS_8epilogue10collective6detail29Sm90TmaWarpSpecializedAdapterINS1H_15DefaultEpilogueISI_SJ_SJ_NS1G_6thread17LinearCombinationISI_Li1EffLNS1L_9ScaleType4KindE0ELNS_15FloatRoundStyleE2ESI_EENS1_15EpilogueDefaultEEEEEvvEEEEvNT_6ParamsE)
        /*0014*/ 	.word	0x00000000


	//----- nvinfo : EIATTR_MIN_STACK_SIZE
	.align		4
.L_17:
        /*0018*/ 	.byte	0x04, 0x12
        /*001a*/ 	.short	(.L_19 - .L_18)
	.align		4
.L_18:
        /*001c*/ 	.word	index@(_ZN7cutlass13device_kernelINS_4gemm6kernel13GemmUniversalIN4cute5tupleIJiiiiEEENS1_10collective13CollectiveMmaINS1_34MainloopSm90TmaGmmaWarpSpecializedILi5ENS5_IJNS4_1CILi1EEENSA_ILi2EEESB_EEENS1_35KernelTmaWarpSpecializedCooperativeEEENS5_IJNSA_ILi128EEESG_SG_EEENS_10bfloat16_tENS5_IJlSB_lEEESI_SJ_NS4_8TiledMMAINS4_8MMA_AtomIJNS4_4SM904GMMA28MMA_64x128x16_F32BF16BF16_SSILNSN_5MajorE0ELSP_0ELNSN_7ScaleInE1ELSQ_1EEEEEENS4_6LayoutINS5_IJSC_SB_SB_EEENS5_IJSB_NSA_ILi0EEESV_EEEEENS5_IJNS4_10UnderscoreESY_SY_EEEEENS4_23SM90_TMA_LOAD_MULTICASTENS4_14ComposedLayoutINS4_7SwizzleILi3ELi4ELi3EEENS4_18smem_ptr_flag_bitsILi16EEENST_INS5_IJNSA_ILi8EEENSA_ILi64EEEEEENS5_IJS18_SB_EEEEEEEvNS4_8identityENS4_13SM90_TMA_LOADES1C_vS1D_EENS_8epilogue10collective6detail29Sm90TmaWarpSpecializedAdapterINS1H_15DefaultEpilogueISI_SJ_SJ_NS1G_6thread17LinearCombinationISI_Li1EffLNS1L_9ScaleType4KindE0ELNS_15FloatRoundStyleE2ESI_EENS1_15EpilogueDefaultEEEEEvvEEEEvNT_6ParamsE)
        /*0020*/ 	.word	0x00000000
.L_19:


//--------------------- .nv.compat                --------------------------
	.section	.nv.compat,"",@"SHT_CUDA_COMPAT_INFO"
	.align	4
        /*0000*/ 	.byte	0x02, 0x09, 0x01, 0x00, 0x02, 0x02, 0x04, 0x00, 0x02, 0x05, 0x05, 0x00, 0x03, 0x07, 0x01, 0x01
        /*0010*/ 	.byte	0x02, 0x03, 0x01, 0x00, 0x02, 0x06, 0x01, 0x00, 0x04, 0x0b, 0x08, 0x00, 0x00, 0x00, 0x00, 0x00
        /*0020*/ 	.byte	0x00, 0x00, 0x00, 0x00


//--------------------- .nv.info._ZN7cutlass13device_kernelINS_4gemm6kernel13GemmUniversalIN4cute5tupleIJiiiiEEENS1_10collective13CollectiveMmaINS1_34MainloopSm90TmaGmmaWarpSpecializedILi5ENS5_IJNS4_1CILi1EEENSA_ILi2EEESB_EEENS1_35KernelTmaWarpSpecializedCooperativeEEENS5_IJNSA_ILi128EEESG_SG_EEENS_10bfloat16_tENS5_IJlSB_lEEESI_SJ_NS4_8TiledMMAINS4_8MMA_AtomIJNS4_4SM904GMMA28MMA_64x128x16_F32BF16BF16_SSILNSN_5MajorE0ELSP_0ELNSN_7ScaleInE1ELSQ_1EEEEEENS4_6LayoutINS5_IJSC_SB_SB_EEENS5_IJSB_NSA_ILi0EEESV_EEEEENS5_IJNS4_10UnderscoreESY_SY_EEEEENS4_23SM90_TMA_LOAD_MULTICASTENS4_14ComposedLayoutINS4_7SwizzleILi3ELi4ELi3EEENS4_18smem_ptr_flag_bitsILi16EEENST_INS5_IJNSA_ILi8EEENSA_ILi64EEEEEENS5_IJS18_SB_EEEEEEEvNS4_8identityENS4_13SM90_TMA_LOADES1C_vS1D_EENS_8epilogue10collective6detail29Sm90TmaWarpSpecializedAdapterINS1H_15DefaultEpilogueISI_SJ_SJ_NS1G_6thread17LinearCombinationISI_Li1EffLNS1L_9ScaleType4KindE0ELNS_15FloatRoundStyleE2ESI_EENS1_15EpilogueDefaultEEEEEvvEEEEvNT_6ParamsE --------------------------
	.section	.nv.info._ZN7cutlass13device_kernelINS_4gemm6kernel13GemmUniversalIN4cute5tupleIJiiiiEEENS1_10collective13CollectiveMmaINS1_34MainloopSm90TmaGmmaWarpSpecializedILi5ENS5_IJNS4_1CILi1EEENSA_ILi2EEESB_EEENS1_35KernelTmaWarpSpecializedCooperativeEEENS5_IJNSA_ILi128EEESG_SG_EEENS_10bfloat16_tENS5_IJlSB_lEEESI_SJ_NS4_8TiledMMAINS4_8MMA_AtomIJNS4_4SM904GMMA28MMA_64x128x16_F32BF16BF16_SSILNSN_5MajorE0ELSP_0ELNSN_7ScaleInE1ELSQ_1EEEEEENS4_6LayoutINS5_IJSC_SB_SB_EEENS5_IJSB_NSA_ILi0EEESV_EEEEENS5_IJNS4_10UnderscoreESY_SY_EEEEENS4_23SM90_TMA_LOAD_MULTICASTENS4_14ComposedLayoutINS4_7SwizzleILi3ELi4ELi3EEENS4_18smem_ptr_flag_bitsILi16EEENST_INS5_IJNSA_ILi8EEENSA_ILi64EEEEEENS5_IJS18_SB_EEEEEEEvNS4_8identityENS4_13SM90_TMA_LOADES1C_vS1D_EENS_8epilogue10collective6detail29Sm90TmaWarpSpecializedAdapterINS1H_15DefaultEpilogueISI_SJ_SJ_NS1G_6thread17LinearCombinationISI_Li1EffLNS1L_9ScaleType4KindE0ELNS_15FloatRoundStyleE2ESI_EENS1_15EpilogueDefaultEEEEEvvEEEEvNT_6ParamsE,"",@"SHT_CUDA_INFO"
	.sectionflags	@""
	.align	4


	//----- nvinfo : EIATTR_CUDA_API_VERSION
	.align		4
        /*0000*/ 	.byte	0x04, 0x37
        /*0002*/ 	.short	(.L_21 - .L_20)
.L_20:
        /*0004*/ 	.word	0x00000082


	//----- nvinfo : EIATTR_KPARAM_INFO
	.align		4
.L_21:
        /*0008*/ 	.byte	0x04, 0x17
        /*000a*/ 	.short	(.L_23 - .L_22)
.L_22:
        /*000c*/ 	.word	0x00000000
        /*0010*/ 	.short	0x0000
        /*0012*/ 	.short	0x0070
        /*0014*/ 	.byte	0x00, 0xf0, 0x01, 0x10


	//----- nvinfo : EIATTR_SPARSE_MMA_MASK
	.align		4
.L_23:
        /*0018*/ 	.byte	0x03, 0x50
        /*001a*/ 	.short	0x0000


	//----- nvinfo : EIATTR_MAXREG_COUNT
	.align		4
        /*001c*/ 	.byte	0x03, 0x1b
        /*001e*/ 	.short	0x00a8


	//----- nvinfo : EIATTR_NUM_BARRIERS
	.align		4
        /*0020*/ 	.byte	0x02, 0x4c
        /*0022*/ 	.byte	0x01
	.zero		1


	//----- nvinfo : EIATTR_EXTERNS
	.align		4
        /*0024*/ 	.byte	0x04, 0x0f
        /*0026*/ 	.short	(.L_25 - .L_24)


	//   ....[0]....
	.align		4
.L_24:
        /*0028*/ 	.word	index@(__assertfail)


	//----- nvinfo : EIATTR_MERCURY_ISA_VERSION
	.align		4
.L_25:
        /*002c*/ 	.byte	0x03, 0x5f
        /*002e*/ 	.short	0x0101


	//----- nvinfo : EIATTR_INT_WARP_WIDE_INSTR_OFFSETS
	.align		4
        /*0030*/ 	.byte	0x04, 0x31
        /*0032*/ 	.short	(.L_27 - .L_26)


	//   ....[0]....
.L_26:
        /*0034*/ 	.word	0x00000450


	//   ....[1]....
        /*0038*/ 	.word	0x00000470


	//   ....[2]....
        /*003c*/ 	.word	0x00000640


	//   ....[3]....
        /*0040*/ 	.word	0x00002230


	//----- nvinfo : EIATTR_COOP_GROUP_MASK_REGIDS
	.align		4
.L_27:
        /*0044*/ 	.byte	0x04, 0x29
        /*0046*/ 	.short	(.L_29 - .L_28)


	//   ....[0]....
.L_28:
        /*0048*/ 	.word	0xffffffff


	//   ....[1]....
        /*004c*/ 	.word	0xffffffff


	//   ....[2]....
        /*0050*/ 	.word	0xffffffff


	//   ....[3]....
        /*0054*/ 	.word	0xffffffff


	//   ....[4]....
        /*0058*/ 	.word	0xffffffff


	//   ....[5]....
        /*005c*/ 	.word	0xffffffff


	//----- nvinfo : EIATTR_COOP_GROUP_INSTR_OFFSETS
	.align		4
.L_29:
        /*0060*/ 	.byte	0x04, 0x28
        /*0062*/ 	.short	(.L_31 - .L_30)


	//   ....[0]....
.L_30:
        /*0064*/ 	.word	0x00000060


	//   ....[1]....
        /*0068*/ 	.word	0x00000070


	//   ....[2]....
        /*006c*/ 	.word	0x00000130


	//   ....[3]....
        /*0070*/ 	.word	0x000002f0


	//   ....[4]....
        /*0074*/ 	.word	0x000007b0


	//   ....[5]....
        /*0078*/ 	.word	0x00001430


	//----- nvinfo : EIATTR_REG_RECONFIG
	.align		4
.L_31:
        /*007c*/ 	.byte	0x01, 0x54
	.zero		2


	//----- nvinfo : EIATTR_SYSCALL_OFFSETS
	.align		4
        /*0080*/ 	.byte	0x04, 0x46
        /*0082*/ 	.short	(.L_33 - .L_32)


	//   ....[0]....
.L_32:
        /*0084*/ 	.word	0x00001620


	//----- nvinfo : EIATTR_MBARRIER_INSTR_OFFSETS
	.align		4
.L_33:
        /*0088*/ 	.byte	0x04, 0x39
        /*008a*/ 	.short	(.L_35 - .L_34)


	//   ....[0]....
.L_34:
        /*008c*/ 	.word	0x00000230
        /*0090*/ 	.word	0x000000ff
        /*0094*/ 	.word	0x00000000
        /*0098*/ 	.short	0x0100
        /*009a*/ 	.byte	0x08
	.zero		1


	//   ....[1]....
        /*009c*/ 	.word	0x00000240
        /*00a0*/ 	.word	0x000000ff
        /*00a4*/ 	.word	0x00000028
        /*00a8*/ 	.short	0x0100
        /*00aa*/ 	.byte	0x08
	.zero		1


	//   ....[2]....
        /*00ac*/ 	.word	0x00000250
        /*00b0*/ 	.word	0x000000ff
        /*00b4*/ 	.word	0x00000008
        /*00b8*/ 	.short	0x0100
        /*00ba*/ 	.byte	0x08
	.zero		1


	//   ....[3]....
        /*00bc*/ 	.word	0x00000260
        /*00c0*/ 	.word	0x000000ff
        /*00c4*/ 	.word	0x00000030
        /*00c8*/ 	.short	0x0100
        /*00ca*/ 	.byte	0x08
	.zero		1


	//   ....[4]....
        /*00cc*/ 	.word	0x00000270
        /*00d0*/ 	.word	0x000000ff
        /*00d4*/ 	.word	0x00000010
        /*00d8*/ 	.short	0x0100
        /*00da*/ 	.byte	0x08
	.zero		1


	//   ....[5]....
        /*00dc*/ 	.word	0x00000280
        /*00e0*/ 	.word	0x000000ff
        /*00e4*/ 	.word	0x00000038
        /*00e8*/ 	.short	0x0100
        /*00ea*/ 	.byte	0x08
	.zero		1


	//   ....[6]....
        /*00ec*/ 	.word	0x00000290
        /*00f0*/ 	.word	0x000000ff
        /*00f4*/ 	.word	0x00000018
        /*00f8*/ 	.short	0x0100
        /*00fa*/ 	.byte	0x08
	.zero		1


	//   ....[7]....
        /*00fc*/ 	.word	0x000002a0
        /*0100*/ 	.word	0x000000ff
        /*0104*/ 	.word	0x00000040
        /*0108*/ 	.short	0x0100
        /*010a*/ 	.byte	0x08
	.zero		1


	//   ....[8]....
        /*010c*/ 	.word	0x000002b0
        /*0110*/ 	.word	0x000000ff
        /*0114*/ 	.word	0x00000020
        /*0118*/ 	.short	0x0100
        /*011a*/ 	.byte	0x08
	.zero		1


	//   ....[9]....
        /*011c*/ 	.word	0x000002c0
        /*0120*/ 	.word	0x000000ff
        /*0124*/ 	.word	0x00000048
        /*0128*/ 	.short	0x0100
        /*012a*/ 	.byte	0x08
	.zero		1


	//   ....[10]....
        /*012c*/ 	.word	0x000006e0
        /*0130*/ 	.word	0x000000ff
        /*0134*/ 	.word	0x00000060
        /*0138*/ 	.short	0x0100
        /*013a*/ 	.byte	0x06
	.zero		1


	//   ....[11]....
        /*013c*/ 	.word	0x00000760
        /*0140*/ 	.word	0x000000ff
        /*0144*/ 	.word	0x00000068
        /*0148*/ 	.short	0x0100
        /*014a*/ 	.byte	0x06
	.zero		1


	//   ....[12]....
        /*014c*/ 	.word	0x000016e0
        /*0150*/ 	.word	0x00000003
        /*0154*/ 	.word	0x00000000
        /*0158*/ 	.short	0x010a
        /*015a*/ 	.byte	0x3f
	.zero		1


	//   ....[13]....
        /*015c*/ 	.word	0x00001740
        /*0160*/ 	.word	0x00000003
        /*0164*/ 	.word	0x00000000
        /*0168*/ 	.short	0x010a
        /*016a*/ 	.byte	0x3f
	.zero		1


	//   ....[14]....
        /*016c*/ 	.word	0x00001c80
        /*0170*/ 	.word	0x00000005
        /*0174*/ 	.word	0x00000000
        /*0178*/ 	.short	0x010a
        /*017a*/ 	.byte	0x3f
	.zero		1


	//   ....[15]....
        /*017c*/ 	.word	0x00001cc0
        /*0180*/ 	.word	0x00000005
        /*0184*/ 	.word	0x00000000
        /*0188*/ 	.short	0x010a
        /*018a*/ 	.byte	0x3f
	.zero		1


	//   ....[16]....
        /*018c*/ 	.word	0x000020e0
        /*0190*/ 	.word	0x00000004
        /*0194*/ 	.word	0x00000000
        /*0198*/ 	.short	0x0101
        /*019a*/ 	.byte	0x3f
	.zero		1


	//   ....[17]....
        /*019c*/ 	.word	0x000022d0
        /*01a0*/ 	.word	0x00000000
        /*01a4*/ 	.word	0x00000000
        /*01a8*/ 	.short	0x0101
        /*01aa*/ 	.byte	0x3f
	.zero		1


	//   ....[18]....
        /*01ac*/ 	.word	0x00007390
        /*01b0*/ 	.word	0x00000017
        /*01b4*/ 	.word	0x00000028
        /*01b8*/ 	.short	0x010a
        /*01ba*/ 	.byte	0x3f
	.zero		1


	//   ....[19]....
        /*01bc*/ 	.word	0x000077e0
        /*01c0*/ 	.word	0x00000006
        /*01c4*/ 	.word	0x00000068
        /*01c8*/ 	.short	0x0101
        /*01ca*/ 	.byte	0x3f
	.zero		1


	//   ....[20]....
        /*01cc*/ 	.word	0x00007f20
        /*01d0*/ 	.word	0x00000007
        /*01d4*/ 	.word	0x00000000
        /*01d8*/ 	.short	0x010a
        /*01da*/ 	.byte	0x3f
	.zero		1


	//   ....[21]....
        /*01dc*/ 	.word	0x00007fa0
        /*01e0*/ 	.word	0x00000006
        /*01e4*/ 	.word	0x00000000
        /*01e8*/ 	.short	0x010a
        /*01ea*/ 	.byte	0x3f
	.zero		1


	//   ....[22]....
        /*01ec*/ 	.word	0x00008030
        /*01f0*/ 	.word	0x00000007
        /*01f4*/ 	.word	0x00000000
        /*01f8*/ 	.short	0x010a
        /*01fa*/ 	.byte	0x3f
	.zero		1


	//   ....[23]....
        /*01fc*/ 	.word	0x000080c0
        /*0200*/ 	.word	0x00000006
        /*0204*/ 	.word	0x00000000
        /*0208*/ 	.short	0x010a
        /*020a*/ 	.byte	0x3f
	.zero		1


	//   ....[24]....
        /*020c*/ 	.word	0x00008150
        /*0210*/ 	.word	0x00000005
        /*0214*/ 	.word	0x00000000
        /*0218*/ 	.short	0x010a
        /*021a*/ 	.byte	0x3f
	.zero		1


	//   ....[25]....
        /*021c*/ 	.word	0x000081b0
        /*0220*/ 	.word	0x00000003
        /*0224*/ 	.word	0x00000000
        /*0228*/ 	.short	0x010a
        /*022a*/ 	.byte	0x3f
	.zero		1


	//   ....[26]....
        /*022c*/ 	.word	0x00008200
        /*0230*/ 	.word	0x00000005
        /*0234*/ 	.word	0x00000000
        /*0238*/ 	.short	0x010a
        /*023a*/ 	.byte	0x3f
	.zero		1


	//   ....[27]....
        /*023c*/ 	.word	0x000082d0
        /*0240*/ 	.word	0x00000017
        /*0244*/ 	.word	0x00000028
        /*0248*/ 	.short	0x010a
        /*024a*/ 	.byte	0x3f
	.zero		1


	//   ....[28]....
        /*024c*/ 	.word	0x000083a0
        /*0250*/ 	.word	0x00000007
        /*0254*/ 	.word	0x00000000
        /*0258*/ 	.short	0x010a
        /*025a*/ 	.byte	0x3f
	.zero		1


	//   ....[29]....
        /*025c*/ 	.word	0x000083f0
        /*0260*/ 	.word	0x00000006
        /*0264*/ 	.word	0x00000000
        /*0268*/ 	.short	0x010a
        /*026a*/ 	.byte	0x3f
	.zero		1


	//   ....[30]....
        /*026c*/ 	.word	0x00008440
        /*0270*/ 	.word	0x00000007
        /*0274*/ 	.word	0x00000000
        /*0278*/ 	.short	0x010a
        /*027a*/ 	.byte	0x3f
	.zero		1


	//   ....[31]....
        /*027c*/ 	.word	0x00008490
        /*0280*/ 	.word	0x00000006
        /*0284*/ 	.word	0x00000000
        /*0288*/ 	.short	0x010a
        /*028a*/ 	.byte	0x3f
	.zero		1


	//----- nvinfo : EIATTR_NUM_MBARRIERS
	.align		4
.L_35:
        /*028c*/ 	.byte	0x03, 0x38
        /*028e*/ 	.short	0x000c


	//----- nvinfo : EIATTR_EXIT_INSTR_OFFSETS
	.align		4
        /*0290*/ 	.byte	0x04, 0x1c
        /*0292*/ 	.short	(.L_37 - .L_36)


	//   ....[0]....
.L_36:
        /*0294*/ 	.word	0x00000980


	//   ....[1]....
        /*0298*/ 	.word	0x00001190


	//   ....[2]....
        /*029c*/ 	.word	0x00006b20


	//   ....[3]....
        /*02a0*/ 	.word	0x00007080


	//   ....[4]....
        /*02a4*/ 	.word	0x000081a0


	//----- nvinfo : EIATTR_MAX_THREADS
	.align		4
.L_37:
        /*02a8*/ 	.byte	0x04, 0x05
        /*02aa*/ 	.short	(.L_39 - .L_38)
.L_38:
        /*02ac*/ 	.word	0x00000180
        /*02b0*/ 	.word	0x00000001
        /*02b4*/ 	.word	0x00000001


	//----- nvinfo : EIATTR_CRS_STACK_SIZE
	.align		4
.L_39:
        /*02b8*/ 	.byte	0x04, 0x1e
        /*02ba*/ 	.short	(.L_41 - .L_40)
.L_40:
        /*02bc*/ 	.word	0x00000000


	//----- nvinfo : EIATTR_CBANK_PARAM_SIZE
	.align		4
.L_41:
        /*02c0*/ 	.byte	0x03, 0x19
        /*02c2*/ 	.short	0x0470


	//----- nvinfo : EIATTR_PARAM_CBANK
	.align		4
        /*02c4*/ 	.byte	0x04, 0x0a
        /*02c6*/ 	.short	(.L_43 - .L_42)
	.align		4
.L_42:
        /*02c8*/ 	.word	index@(.nv.constant0._ZN7cutlass13device_kernelINS_4gemm6kernel13GemmUniversalIN4cute5tupleIJiiiiEEENS1_10collective13CollectiveMmaINS1_34MainloopSm90TmaGmmaWarpSpecializedILi5ENS5_IJNS4_1CILi1EEENSA_ILi2EEESB_EEENS1_35KernelTmaWarpSpecializedCooperativeEEENS5_IJNSA_ILi128EEESG_SG_EEENS_10bfloat16_tENS5_IJlSB_lEEESI_SJ_NS4_8TiledMMAINS4_8MMA_AtomIJNS4_4SM904GMMA28MMA_64x128x16_F32BF16BF16_SSILNSN_5MajorE0ELSP_0ELNSN_7ScaleInE1ELSQ_1EEEEEENS4_6LayoutINS5_IJSC_SB_SB_EEENS5_IJSB_NSA_ILi0EEESV_EEEEENS5_IJNS4_10UnderscoreESY_SY_EEEEENS4_23SM90_TMA_LOAD_MULTICASTENS4_14ComposedLayoutINS4_7SwizzleILi3ELi4ELi3EEENS4_18smem_ptr_flag_bitsILi16EEENST_INS5_IJNSA_ILi8EEENSA_ILi64EEEEEENS5_IJS18_SB_EEEEEEEvNS4_8identityENS4_13SM90_TMA_LOADES1C_vS1D_EENS_8epilogue10collective6detail29Sm90TmaWarpSpecializedAdapterINS1H_15DefaultEpilogueISI_SJ_SJ_NS1G_6thread17LinearCombinationISI_Li1EffLNS1L_9ScaleType4KindE0ELNS_15FloatRoundStyleE2ESI_EENS1_15EpilogueDefaultEEEEEvvEEEEvNT_6ParamsE)
        /*02cc*/ 	.short	0x0210
        /*02ce*/ 	.short	0x0470


	//----- nvinfo : EIATTR_SW_WAR
	.align		4
.L_43:
        /*02d0*/ 	.byte	0x04, 0x36
        /*02d2*/ 	.short	(.L_45 - .L_44)
.L_44:
        /*02d4*/ 	.word	0x00000008
.L_45:


//--------------------- .nv.callgraph             --------------------------
	.section	.nv.callgraph,"",@"SHT_CUDA_CALLGRAPH"
	.align	4
	.sectionentsize	8
	.align		4
        /*0000*/ 	.word	0x00000000
	.align		4
        /*0004*/ 	.word	0xffffffff
	.align		4
        /*0008*/ 	.word	index@(_ZN7cutlass13device_kernelINS_4gemm6kernel13GemmUniversalIN4cute5tupleIJiiiiEEENS1_10collective13CollectiveMmaINS1_34MainloopSm90TmaGmmaWarpSpecializedILi5ENS5_IJNS4_1CILi1EEENSA_ILi2EEESB_EEENS1_35KernelTmaWarpSpecializedCooperativeEEENS5_IJNSA_ILi128EEESG_SG_EEENS_10bfloat16_tENS5_IJlSB_lEEESI_SJ_NS4_8TiledMMAINS4_8MMA_AtomIJNS4_4SM904GMMA28MMA_64x128x16_F32BF16BF16_SSILNSN_5MajorE0ELSP_0ELNSN_7ScaleInE1ELSQ_1EEEEEENS4_6LayoutINS5_IJSC_SB_SB_EEENS5_IJSB_NSA_ILi0EEESV_EEEEENS5_IJNS4_10UnderscoreESY_SY_EEEEENS4_23SM90_TMA_LOAD_MULTICASTENS4_14ComposedLayoutINS4_7SwizzleILi3ELi4ELi3EEENS4_18smem_ptr_flag_bitsILi16EEENST_INS5_IJNSA_ILi8EEENSA_ILi64EEEEEENS5_IJS18_SB_EEEEEEEvNS4_8identityENS4_13SM90_TMA_LOADES1C_vS1D_EENS_8epilogue10collective6detail29Sm90TmaWarpSpecializedAdapterINS1H_15DefaultEpilogueISI_SJ_SJ_NS1G_6thread17LinearCombinationISI_Li1EffLNS1L_9ScaleType4KindE0ELNS_15FloatRoundStyleE2ESI_EENS1_15EpilogueDefaultEEEEEvvEEEEvNT_6ParamsE)
	.align		4
        /*000c*/ 	.word	index@(__assertfail)
	.align		4
        /*0010*/ 	.word	0x00000000
	.align		4
        /*0014*/ 	.word	0xfffffffe
	.align		4
        /*0018*/ 	.word	0x00000000
	.align		4
        /*001c*/ 	.word	0xfffffffd
	.align		4
        /*0020*/ 	.word	0x00000000
	.align		4
        /*0024*/ 	.word	0xfffffffc


//--------------------- .nv.constant4             --------------------------
	.section	.nv.constant4,"a",@progbits
	.align	8
	.align		8
.nv.constant4:
        /*0000*/ 	.dword	__assertfail
	.align		8
        /*0008*/ 	.dword	__unnamed_1
	.align		8
        /*0010*/ 	.dword	_ZN39_INTERNAL_92e45192_4_k_cu_60af0607_32754cuda3std3__45__cpo5beginE
	.align		8
        /*0018*/ 	.dword	_ZN39_INTERNAL_92e45192_4_k_cu_60af0607_32754cuda3std3__45__cpo3endE
	.align		8
        /*0020*/ 	.dword	_ZN39_INTERNAL_92e45192_4_k_cu_60af0607_32754cuda3std3__45__cpo6cbeginE
	.align		8
        /*0028*/ 	.dword	_ZN39_INTERNAL_92e45192_4_k_cu_60af0607_32754cuda3std3__45__cpo4cendE
	.align		8
        /*0030*/ 	.dword	_ZN39_INTERNAL_92e45192_4_k_cu_60af0607_32754cuda3std3__441_GLOBAL__N__92e45192_4_k_cu_60af0607_32756ignoreE
	.align		8
        /*0038*/ 	.dword	_ZN39_INTERNAL_92e45192_4_k_cu_60af0607_32754cuda3std3__419piecewise_constructE
	.align		8
        /*0040*/ 	.dword	_ZN39_INTERNAL_92e45192_4_k_cu_60af0607_32754cuda3std3__48in_placeE
	.align		8
        /*0048*/ 	.dword	_ZN39_INTERNAL_92e45192_4_k_cu_60af0607_32754cuda3std6ranges3__45__cpo4swapE
	.align		8
        /*0050*/ 	.dword	_ZN39_INTERNAL_92e45192_4_k_cu_60af0607_32754cuda3std6ranges3__45__cpo9iter_moveE
	.align		8
        /*0058*/ 	.dword	_ZN39_INTERNAL_92e45192_4_k_cu_60af0607_32754cute7productE
	.align		8
        /*0060*/ 	.dword	_ZN39_INTERNAL_92e45192_4_k_cu_60af0607_32754cute1_E
	.align		8
        /*0068*/ 	.dword	$str$22
	.align		8
        /*0070*/ 	.dword	$str$23


//--------------------- .text._ZN7cutlass13device_kernelINS_4gemm6kernel13GemmUniversalIN4cute5tupleIJiiiiEEENS1_10collective13CollectiveMmaINS1_34MainloopSm90TmaGmmaWarpSpecializedILi5ENS5_IJNS4_1CILi1EEENSA_ILi2EEESB_EEENS1_35KernelTmaWarpSpecializedCooperativeEEENS5_IJNSA_ILi128EEESG_SG_EEENS_10bfloat16_tENS5_IJlSB_lEEESI_SJ_NS4_8TiledMMAINS4_8MMA_AtomIJNS4_4SM904GMMA28MMA_64x128x16_F32BF16BF16_SSILNSN_5MajorE0ELSP_0ELNSN_7ScaleInE1ELSQ_1EEEEEENS4_6LayoutINS5_IJSC_SB_SB_EEENS5_IJSB_NSA_ILi0EEESV_EEEEENS5_IJNS4_10UnderscoreESY_SY_EEEEENS4_23SM90_TMA_LOAD_MULTICASTENS4_14ComposedLayoutINS4_7SwizzleILi3ELi4ELi3EEENS4_18smem_ptr_flag_bitsILi16EEENST_INS5_IJNSA_ILi8EEENSA_ILi64EEEEEENS5_IJS18_SB_EEEEEEEvNS4_8identityENS4_13SM90_TMA_LOADES1C_vS1D_EENS_8epilogue10collective6detail29Sm90TmaWarpSpecializedAdapterINS1H_15DefaultEpilogueISI_SJ_SJ_NS1G_6thread17LinearCombinationISI_Li1EffLNS1L_9ScaleType4KindE0ELNS_15FloatRoundStyleE2ESI_EENS1_15EpilogueDefaultEEEEEvvEEEEvNT_6ParamsE --------------------------
	.section	.text._ZN7cutlass13device_kernelINS_4gemm6kernel13GemmUniversalIN4cute5tupleIJiiiiEEENS1_10collective13CollectiveMmaINS1_34MainloopSm90TmaGmmaWarpSpecializedILi5ENS5_IJNS4_1CILi1EEENSA_ILi2EEESB_EEENS1_35KernelTmaWarpSpecializedCooperativeEEENS5_IJNSA_ILi128EEESG_SG_EEENS_10bfloat16_tENS5_IJlSB_lEEESI_SJ_NS4_8TiledMMAINS4_8MMA_AtomIJNS4_4SM904GMMA28MMA_64x128x16_F32BF16BF16_SSILNSN_5MajorE0ELSP_0ELNSN_7ScaleInE1ELSQ_1EEEEEENS4_6LayoutINS5_IJSC_SB_SB_EEENS5_IJSB_NSA_ILi0EEESV_EEEEENS5_IJNS4_10UnderscoreESY_SY_EEEEENS4_23SM90_TMA_LOAD_MULTICASTENS4_14ComposedLayoutINS4_7SwizzleILi3ELi4ELi3EEENS4_18smem_ptr_flag_bitsILi16EEENST_INS5_IJNSA_ILi8EEENSA_ILi64EEEEEENS5_IJS18_SB_EEEEEEEvNS4_8identityENS4_13SM90_TMA_LOADES1C_vS1D_EENS_8epilogue10collective6detail29Sm90TmaWarpSpecializedAdapterINS1H_15DefaultEpilogueISI_SJ_SJ_NS1G_6thread17LinearCombinationISI_Li1EffLNS1L_9ScaleType4KindE0ELNS_15FloatRoundStyleE2ESI_EENS1_15EpilogueDefaultEEEEEvvEEEEvNT_6ParamsE,"ax",@progbits
	.align	128
.text._ZN7cutlass13device_kernelINS_4gemm6kernel13GemmUniversalIN4cute5tupleIJiiiiEEENS1_10collective13CollectiveMmaINS1_34MainloopSm90TmaGmmaWarpSpecializedILi5ENS5_IJNS4_1CILi1EEENSA_ILi2EEESB_EEENS1_35KernelTmaWarpSpecializedCooperativeEEENS5_IJNSA_ILi128EEESG_SG_EEENS_10bfloat16_tENS5_IJlSB_lEEESI_SJ_NS4_8TiledMMAINS4_8MMA_AtomIJNS4_4SM904GMMA28MMA_64x128x16_F32BF16BF16_SSILNSN_5MajorE0ELSP_0ELNSN_7ScaleInE1ELSQ_1EEEEEENS4_6LayoutINS5_IJSC_SB_SB_EEENS5_IJSB_NSA_ILi0EEESV_EEEEENS5_IJNS4_10UnderscoreESY_SY_EEEEENS4_23SM90_TMA_LOAD_MULTICASTENS4_14ComposedLayoutINS4_7SwizzleILi3ELi4ELi3EEENS4_18smem_ptr_flag_bitsILi16EEENST_INS5_IJNSA_ILi8EEENSA_ILi64EEEEEENS5_IJS18_SB_EEEEEEEvNS4_8identityENS4_13SM90_TMA_LOADES1C_vS1D_EENS_8epilogue10collective6detail29Sm90TmaWarpSpecializedAdapterINS1H_15DefaultEpilogueISI_SJ_SJ_NS1G_6thread17LinearCombinationISI_Li1EffLNS1L_9ScaleType4KindE0ELNS_15FloatRoundStyleE2ESI_EENS1_15EpilogueDefaultEEEEEvvEEEEvNT_6ParamsE:
        .type           _ZN7cutlass13device_kernelINS_4gemm6kernel13GemmUniversalIN4cute5tupleIJiiiiEEENS1_10collective13CollectiveMmaINS1_34MainloopSm90TmaGmmaWarpSpecializedILi5ENS5_IJNS4_1CILi1EEENSA_ILi2EEESB_EEENS1_35KernelTmaWarpSpecializedCooperativeEEENS5_IJNSA_ILi128EEESG_SG_EEENS_10bfloat16_tENS5_IJlSB_lEEESI_SJ_NS4_8TiledMMAINS4_8MMA_AtomIJNS4_4SM904GMMA28MMA_64x128x16_F32BF16BF16_SSILNSN_5MajorE0ELSP_0ELNSN_7ScaleInE1ELSQ_1EEEEEENS4_6LayoutINS5_IJSC_SB_SB_EEENS5_IJSB_NSA_ILi0EEESV_EEEEENS5_IJNS4_10UnderscoreESY_SY_EEEEENS4_23SM90_TMA_LOAD_MULTICASTENS4_14ComposedLayoutINS4_7SwizzleILi3ELi4ELi3EEENS4_18smem_ptr_flag_bitsILi16EEENST_INS5_IJNSA_ILi8EEENSA_ILi64EEEEEENS5_IJS18_SB_EEEEEEEvNS4_8identityENS4_13SM90_TMA_LOADES1C_vS1D_EENS_8epilogue10collective6detail29Sm90TmaWarpSpecializedAdapterINS1H_15DefaultEpilogueISI_SJ_SJ_NS1G_6thread17LinearCombinationISI_Li1EffLNS1L_9ScaleType4KindE0ELNS_15FloatRoundStyleE2ESI_EENS1_15EpilogueDefaultEEEEEvvEEEEvNT_6ParamsE,@function
        .size           _ZN7cutlass13device_kernelINS_4gemm6kernel13GemmUniversalIN4cute5tupleIJiiiiEEENS1_10collective13CollectiveMmaINS1_34MainloopSm90TmaGmmaWarpSpecializedILi5ENS5_IJNS4_1CILi1EEENSA_ILi2EEESB_EEENS1_35KernelTmaWarpSpecializedCooperativeEEENS5_IJNSA_ILi128EEESG_SG_EEENS_10bfloat16_tENS5_IJlSB_lEEESI_SJ_NS4_8TiledMMAINS4_8MMA_AtomIJNS4_4SM904GMMA28MMA_64x128x16_F32BF16BF16_SSILNSN_5MajorE0ELSP_0ELNSN_7ScaleInE1ELSQ_1EEEEEENS4_6LayoutINS5_IJSC_SB_SB_EEENS5_IJSB_NSA_ILi0EEESV_EEEEENS5_IJNS4_10UnderscoreESY_SY_EEEEENS4_23SM90_TMA_LOAD_MULTICASTENS4_14ComposedLayoutINS4_7SwizzleILi3ELi4ELi3EEENS4_18smem_ptr_flag_bitsILi16EEENST_INS5_IJNSA_ILi8EEENSA_ILi64EEEEEENS5_IJS18_SB_EEEEEEEvNS4_8identityENS4_13SM90_TMA_LOADES1C_vS1D_EENS_8epilogue10collective6detail29Sm90TmaWarpSpecializedAdapterINS1H_15DefaultEpilogueISI_SJ_SJ_NS1G_6thread17LinearCombinationISI_Li1EffLNS1L_9ScaleType4KindE0ELNS_15FloatRoundStyleE2ESI_EENS1_15EpilogueDefaultEEEEEvvEEEEvNT_6ParamsE,(.L_x_199 - _ZN7cutlass13device_kernelINS_4gemm6kernel13GemmUniversalIN4cute5tupleIJiiiiEEENS1_10collective13CollectiveMmaINS1_34MainloopSm90TmaGmmaWarpSpecializedILi5ENS5_IJNS4_1CILi1EEENSA_ILi2EEESB_EEENS1_35KernelTmaWarpSpecializedCooperativeEEENS5_IJNSA_ILi128EEESG_SG_EEENS_10bfloat16_tENS5_IJlSB_lEEESI_SJ_NS4_8TiledMMAINS4_8MMA_AtomIJNS4_4SM904GMMA28MMA_64x128x16_F32BF16BF16_SSILNSN_5MajorE0ELSP_0ELNSN_7ScaleInE1ELSQ_1EEEEEENS4_6LayoutINS5_IJSC_SB_SB_EEENS5_IJSB_NSA_ILi0EEESV_EEEEENS5_IJNS4_10UnderscoreESY_SY_EEEEENS4_23SM90_TMA_LOAD_MULTICASTENS4_14ComposedLayoutINS4_7SwizzleILi3ELi4ELi3EEENS4_18smem_ptr_flag_bitsILi16EEENST_INS5_IJNSA_ILi8EEENSA_ILi64EEEEEENS5_IJS18_SB_EEEEEEEvNS4_8identityENS4_13SM90_TMA_LOADES1C_vS1D_EENS_8epilogue10collective6detail29Sm90TmaWarpSpecializedAdapterINS1H_15DefaultEpilogueISI_SJ_SJ_NS1G_6thread17LinearCombinationISI_Li1EffLNS1L_9ScaleType4KindE0ELNS_15FloatRoundStyleE2ESI_EENS1_15EpilogueDefaultEEEEEvvEEEEvNT_6ParamsE)
        .other          _ZN7cutlass13device_kernelINS_4gemm6kernel13GemmUniversalIN4cute5tupleIJiiiiEEENS1_10collective13CollectiveMmaINS1_34MainloopSm90TmaGmmaWarpSpecializedILi5ENS5_IJNS4_1CILi1EEENSA_ILi2EEESB_EEENS1_35KernelTmaWarpSpecializedCooperativeEEENS5_IJNSA_ILi128EEESG_SG_EEENS_10bfloat16_tENS5_IJlSB_lEEESI_SJ_NS4_8TiledMMAINS4_8MMA_AtomIJNS4_4SM904GMMA28MMA_64x128x16_F32BF16BF16_SSILNSN_5MajorE0ELSP_0ELNSN_7ScaleInE1ELSQ_1EEEEEENS4_6LayoutINS5_IJSC_SB_SB_EEENS5_IJSB_NSA_ILi0EEESV_EEEEENS5_IJNS4_10UnderscoreESY_SY_EEEEENS4_23SM90_TMA_LOAD_MULTICASTENS4_14ComposedLayoutINS4_7SwizzleILi3ELi4ELi3EEENS4_18smem_ptr_flag_bitsILi16EEENST_INS5_IJNSA_ILi8EEENSA_ILi64EEEEEENS5_IJS18_SB_EEEEEEEvNS4_8identityENS4_13SM90_TMA_LOADES1C_vS1D_EENS_8epilogue10collective6detail29Sm90TmaWarpSpecializedAdapterINS1H_15DefaultEpilogueISI_SJ_SJ_NS1G_6thread17LinearCombinationISI_Li1EffLNS1L_9ScaleType4KindE0ELNS_15FloatRoundStyleE2ESI_EENS1_15EpilogueDefaultEEEEEvvEEEEvNT_6ParamsE,@"STO_CUDA_ENTRY STV_DEFAULT"
_ZN7cutlass13device_kernelINS_4gemm6kernel13GemmUniversalIN4cute5tupleIJiiiiEEENS1_10collective13CollectiveMmaINS1_34MainloopSm90TmaGmmaWarpSpecializedILi5ENS5_IJNS4_1CILi1EEENSA_ILi2EEESB_EEENS1_35KernelTmaWarpSpecializedCooperativeEEENS5_IJNSA_ILi128EEESG_SG_EEENS_10bfloat16_tENS5_IJlSB_lEEESI_SJ_NS4_8TiledMMAINS4_8MMA_AtomIJNS4_4SM904GMMA28MMA_64x128x16_F32BF16BF16_SSILNSN_5MajorE0ELSP_0ELNSN_7ScaleInE1ELSQ_1EEEEEENS4_6LayoutINS5_IJSC_SB_SB_EEENS5_IJSB_NSA_ILi0EEESV_EEEEENS5_IJNS4_10UnderscoreESY_SY_EEEEENS4_23SM90_TMA_LOAD_MULTICASTENS4_14ComposedLayoutINS4_7SwizzleILi3ELi4ELi3EEENS4_18smem_ptr_flag_bitsILi16EEENST_INS5_IJNSA_ILi8EEENSA_ILi64EEEEEENS5_IJS18_SB_EEEEEEEvNS4_8identityENS4_13SM90_TMA_LOADES1C_vS1D_EENS_8epilogue10collective6detail29Sm90TmaWarpSpecializedAdapterINS1H_15DefaultEpilogueISI_SJ_SJ_NS1G_6thread17LinearCombinationISI_Li1EffLNS1L_9ScaleType4KindE0ELNS_15FloatRoundStyleE2ESI_EENS1_15EpilogueDefaultEEEEEvvEEEEvNT_6ParamsE:
[----:B------:R-:W0:Y:S01]  /*0000*/  LDC R1, c[0x0][0x28] ;  /* 0x00000a00ff017b82 */ /* 0x000e220000000800 */
[----:B------:R-:W1:Y:S01]  /*0010*/  S2R R94, SR_TID.X ;  /* 0x00000000005e7919 */ /* 0x000e620000002100 */
[----:B------:R-:W-:Y:S01]  /*0020*/  ELECT P0, URZ, PT ;  /* 0x00000000003f782f */ /* 0x000fe20003800000 */
[----:B------:R-:W-:Y:S01]  /*0030*/  BSSY B0, `(.L_x_0) ;  /* 0x000000f000007945 */ /* 0x000fe20003800000 */
[--C-:B-1----:R-:W-:Y:S02]  /*0040*/  SHF.R.U32.HI R0, RZ, 0x5, R94.reuse ;  /* 0x00000005ff007819 */ /* 0x102fe4000001165e */
[----:B------:R-:W-:-:S03]  /*0050*/  SHF.R.U32.HI R6, RZ, 0x7, R94 ;  /* 0x00000007ff067819 */ /* 0x000fc6000001165e */
[----:B------:R-:W1:Y:S04]  /*0060*/  SHFL.IDX PT, R3, R0, RZ, 0x1f ;  /* 0x00001fff00037589 */ /* 0x000e6800000e0000 */
[----:B------:R2:W3:Y:S01]  /*0070*/  SHFL.IDX PT, R2, R6, RZ, 0x1f ;  /* 0x00001fff06027589 */ /* 0x0004e200000e0000 */
[----:B-1----:R-:W-:-:S13]  /*0080*/  ISETP.NE.OR P0, PT, R3, RZ, !P0 ;  /* 0x000000ff0300720c */ /* 0x002fda0004705670 */
[----:B0-23--:R-:W-:Y:S05]  /*0090*/  @P0 BRA `(.L_x_1) ;  /* 0x0000000000200947 */ /* 0x00dfea0003800000 */
[----:B------:R-:W-:Y:S02]  /*00a0*/  ULDC.64 UR4, c[0x0][0x198] ;  /* 0x0000660000047ab9 */ /* 0x000fe40000000a00 */
[----:B------:R-:W-:Y:S02]  /*00b0*/  UIADD3 UR6, UP0, UR4, 0xf0, URZ ;  /* 0x000000f004067890 */ /* 0x000fe4000ff1e03f */
[----:B------:R-:W-:Y:S02]  /*00c0*/  UIADD3 UR4, UP1, UR4, 0x1f0, URZ ;  /* 0x000001f004047890 */ /* 0x000fe4000ff3e03f */
[----:B------:R-:W-:Y:S02]  /*00d0*/  UIADD3.X UR7, URZ, UR5, URZ, UP0, !UPT ;  /* 0x000000053f077290 */ /* 0x000fe400087fe43f */
[----:B------:R-:W-:-:S07]  /*00e0*/  UIADD3.X UR5, URZ, UR5, URZ, UP1, !UPT ;  /* 0x000000053f057290 */ /* 0x000fce0008ffe43f */
[----:B------:R0:W-:Y:S02]  /*00f0*/  UTMACCTL.PF [UR6] ;  /* 0x00000000060079b9 */ /* 0x0001e40008040000 */
[----:B------:R0:W-:Y:S02]  /*0100*/  UTMACCTL.PF [UR4] ;  /* 0x00000000040079b9 */ /* 0x0001e40008040000 */
[----:B0-----:R-:W-:Y:S01]  /*0110*/  NOP ;  /* 0x0000000000007918 */ /* 0x001fe20000000000 */
.L_x_1:
[----:B------:R-:W-:Y:S05]  /*0120*/  BSYNC B0 ;  /* 0x0000000000007941 */ /* 0x000fea0003800000 */
.L_x_0:
[----:B------:R-:W0:Y:S02]  /*0130*/  SHFL.IDX PT, R5, R0, RZ, 0x1f ;  /* 0x00001fff00057589 */ /* 0x000e2400000e0000 */
[----:B0-----:R-:W-:-:S13]  /*0140*/  ISETP.NE.AND P0, PT, R5, RZ, PT ;  /* 0x000000ff0500720c */ /* 0x001fda0003f05270 */
[----:B------:R-:W-:Y:S05]  /*0150*/  @P0 BRA `(.L_x_2) ;  /* 0x0000000000600947 */ /* 0x000fea0003800000 */
[----:B------:R-:W0:Y:S01]  /*0160*/  S2UR UR8, SR_CgaCtaId ;  /* 0x00000000000879c3 */ /* 0x000e220000008800 */
[----:B------:R-:W-:Y:S01]  /*0170*/  UMOV UR4, 0x400 ;  /* 0x0000040000047882 */ /* 0x000fe20000000000 */
[----:B------:R-:W-:Y:S01]  /*0180*/  UMOV UR5, 0x1 ;  /* 0x0000000100057882 */ /* 0x000fe20000000000 */
[----:B------:R-:W-:Y:S01]  /*0190*/  UMOV UR6, 0x4 ;  /* 0x0000000400067882 */ /* 0x000fe20000000000 */
[----:B------:R-:W-:Y:S01]  /*01a0*/  ELECT P0, URZ, PT ;  /* 0x00000000003f782f */ /* 0x000fe20003800000 */
[----:B------:R-:W-:-:S04]  /*01b0*/  UIADD3 UR6, -UR6, 0x100000, URZ ;  /* 0x0010000006067890 */ /* 0x000fc8000fffe13f */
[----:B------:R-:W-:Y:S02]  /*01c0*/  USHF.L.U32 UR7, UR6, 0xb, URZ ;  /* 0x0000000b06077899 */ /* 0x000fe4000800063f */
[----:B------:R-:W-:Y:S02]  /*01d0*/  USHF.L.U32 UR6, UR6, 0x1, URZ ;  /* 0x0000000106067899 */ /* 0x000fe4000800063f */
[----:B0-----:R-:W-:Y:S02]  /*01e0*/  ULEA UR8, UR8, UR4, 0x18 ;  /* 0x0000000408087291 */ /* 0x001fe4000f8ec03f */
[----:B------:R-:W-:-:S04]  /*01f0*/  UIADD3 UR4, -UR5, 0x100000, URZ ;  /* 0x0010000005047890 */ /* 0x000fc8000fffe13f */
[----:B------:R-:W-:Y:S02]  /*0200*/  USHF.L.U32 UR5, UR4, 0xb, URZ ;  /* 0x0000000b04057899 */ /* 0x000fe4000800063f */
[----:B------:R-:W-:Y:S01]  /*0210*/  USHF.L.U32 UR4, UR4, 0x1, URZ ;  /* 0x0000000104047899 */ /* 0x000fe2000800063f */
[----:B------:R-:W0:Y:S11]  /*0220*/  FENCE.VIEW.ASYNC.S ;  /* 0x00000000000073c6 */ /* 0x000e360000000000 */
[----:B0-----:R0:W1:Y:S01]  /*0230*/  SYNCS.EXCH.64 URZ, [UR8], UR4 ;  /* 0x00000004083f75b2 */ /* 0x0010620008000100 */
[----:B------:R0:W2:Y:S01]  /*0240*/  SYNCS.EXCH.64 URZ, [UR8+0x28], UR6 ;  /* 0x00002806083f75b2 */ /* 0x0000a20008000100 */
[----:B------:R0:W3:Y:S01]  /*0250*/  SYNCS.EXCH.64 URZ, [UR8+0x8], UR4 ;  /* 0x00000804083f75b2 */ /* 0x0000e20008000100 */
[----:B------:R0:W4:Y:S01]  /*0260*/  SYNCS.EXCH.64 URZ, [UR8+0x30], UR6 ;  /* 0x00003006083f75b2 */ /* 0x0001220008000100 */
[----:B------:R0:W0:Y:S01]  /*0270*/  SYNCS.EXCH.64 URZ, [UR8+0x10], UR4 ;  /* 0x00001004083f75b2 */ /* 0x0000220008000100 */
[----:B------:R0:W0:Y:S01]  /*0280*/  SYNCS.EXCH.64 URZ, [UR8+0x38], UR6 ;  /* 0x00003806083f75b2 */ /* 0x0000220008000100 */
[----:B------:R0:W0:Y:S01]  /*0290*/  SYNCS.EXCH.64 URZ, [UR8+0x18], UR4 ;  /* 0x00001804083f75b2 */ /* 0x0000220008000100 */
[----:B------:R0:W0:Y:S01]  /*02a0*/  SYNCS.EXCH.64 URZ, [UR8+0x40], UR6 ;  /* 0x00004006083f75b2 */ /* 0x0000220008000100 */
[----:B------:R0:W0:Y:S01]  /*02b0*/  SYNCS.EXCH.64 URZ, [UR8+0x20], UR4 ;  /* 0x00002004083f75b2 */ /* 0x0000220008000100 */
[----:B------:R0:W0:Y:S01]  /*02c0*/  SYNCS.EXCH.64 URZ, [UR8+0x48], UR6 ;  /* 0x00004806083f75b2 */ /* 0x0000220008000100 */
[----:B------:R-:W-:Y:S01]  /*02d0*/  NOP ;  /* 0x0000000000007918 */ /* 0x000fe20000000000 */
.L_x_2:
[----:B------:R-:W-:Y:S01]  /*02e0*/  SHF.R.S32.HI R7, RZ, 0x1f, R94 ;  /* 0x0000001fff077819 */ /* 0x000fe2000001145e */
[----:B------:R-:W5:Y:S01]  /*02f0*/  SHFL.IDX PT, R0, R0, RZ, 0x1f ;  /* 0x00001fff00007589 */ /* 0x000f6200000e0000 */
[----:B0-----:R-:W0:Y:S01]  /*0300*/  S2UR UR8, SR_CTAID.X ;  /* 0x00000000000879c3 */ /* 0x001e220000002500 */
[----:B------:R-:W-:Y:S02]  /*0310*/  ELECT P0, URZ, PT ;  /* 0x00000000003f782f */ /* 0x000fe40003800000 */
[----:B------:R-:W-:Y:S01]  /*0320*/  LEA.HI R7, R7, R94, RZ, 0x7 ;  /* 0x0000005e07077211 */ /* 0x000fe200078f38ff */
[----:B------:R-:W1:Y:S01]  /*0330*/  S2R R4, SR_CTAID.Y ;  /* 0x0000000000047919 */ /* 0x000e620000002600 */
[----:B------:R-:W-:Y:S01]  /*0340*/  ULDC UR4, c[0x0][0x154] ;  /* 0x0000550000047ab9 */ /* 0x000fe20000000800 */
[----:B------:R-:W-:Y:S01]  /*0350*/  NOP ;  /* 0x0000000000007918 */ /* 0x000fe20000000000 */
[----:B------:R-:W-:Y:S01]  /*0360*/  LOP3.LUT R7, R7, 0xffffff80, RZ, 0xc0, !PT ;  /* 0xffffff8007077812 */ /* 0x000fe200078ec0ff */
[----:B------:R-:W-:Y:S01]  /*0370*/  NOP ;  /* 0x0000000000007918 */ /* 0x000fe20000000000 */
[----:B------:R-:W2:Y:S03]  /*0380*/  LDC R14, c[0x0][0x140] ;  /* 0x00005000ff0e7b82 */ /* 0x000ea60000000800 */
[----:B------:R-:W-:-:S05]  /*0390*/  IMAD.IADD R7, R94, 0x1, -R7 ;  /* 0x000000015e077824 */ /* 0x000fca00078e0a07 */
[----:B------:R-:W-:Y:S01]  /*03a0*/  SHF.R.S32.HI R8, RZ, 0x1f, R7 ;  /* 0x0000001fff087819 */ /* 0x000fe20000011407 */
[----:B------:R-:W3:Y:S01]  /*03b0*/  LDC R12, c[0x0][0x144] ;  /* 0x00005100ff0c7b82 */ /* 0x000ee20000000800 */
[----:B------:R-:W-:Y:S02]  /*03c0*/  LOP3.LUT P2, RZ, R7, 0x7, RZ, 0xc0, !PT ;  /* 0x0000000707ff7812 */ /* 0x000fe4000784c0ff */
[----:B------:R-:W-:Y:S02]  /*03d0*/  LEA.HI R8, R8, R7, RZ, 0x3 ;  /* 0x0000000708087211 */ /* 0x000fe400078f18ff */
[----:B-----5:R-:W-:Y:S02]  /*03e0*/  ISETP.NE.OR P0, PT, R0, RZ, !P0 ;  /* 0x000000ff0000720c */ /* 0x020fe40004705670 */
[--C-:B------:R-:W-:Y:S02]  /*03f0*/  SHF.R.S32.HI R0, RZ, 0x3, R8.reuse ;  /* 0x00000003ff007819 */ /* 0x100fe40000011408 */
[----:B------:R-:W-:-:S02]  /*0400*/  SHF.R.S32.HI R9, RZ, 0x1f, R8 ;  /* 0x0000001fff097819 */ /* 0x000fc40000011408 */
[----:B------:R-:W-:Y:S02]  /*0410*/  SHF.R.S32.HI R8, RZ, 0x1f, R5 ;  /* 0x0000001fff087819 */ /* 0x000fe40000011405 */
[----:B------:R-:W-:Y:S02]  /*0420*/  LEA.HI R9, R9, R0, RZ, 0x2 ;  /* 0x0000000009097211 */ /* 0x000fe400078f10ff */
[----:B------:R-:W-:Y:S02]  /*0430*/  LEA.HI R8, R8, R5, RZ, 0x2 ;  /* 0x0000000508087211 */ /* 0x000fe400078f10ff */
[----:B-1----:R-:W-:Y:S01]  /*0440*/  I2FP.F32.U32 R11, R4 ;  /* 0x00000004000b7245 */ /* 0x002fe20000201000 */
[----:B------:R-:W-:Y:S01]  /*0450*/  VOTEU.ALL UP0, P0 ;  /* 0x00000000003f7886 */ /* 0x000fe20000000000 */
[----:B------:R-:W-:Y:S01]  /*0460*/  LOP3.LUT R10, R8, 0x3ffffffc, RZ, 0xc0, !PT ;  /* 0x3ffffffc080a7812 */ /* 0x000fe200078ec0ff */
[----:B------:R-:W-:Y:S01]  /*0470*/  VOTEU.ALL UP1, P0 ;  /* 0x00000000003f7886 */ /* 0x000fe20000020000 */
[----:B------:R-:W-:Y:S01]  /*0480*/  LOP3.LUT R9, R9, 0xfffffffc, RZ, 0xc0, !PT ;  /* 0xfffffffc09097812 */ /* 0x000fe200078ec0ff */
[----:B------:R-:W-:Y:S01]  /*0490*/  FMUL R13, R11, UR4 ;  /* 0x000000040b0d7c20 */ /* 0x000fe20008400000 */
[----:B------:R-:W1:Y:S01]  /*04a0*/  @!UP0 S2UR UR7, SR_CgaCtaId ;  /* 0x00000000000789c3 */ /* 0x000e620000008800 */
[----:B------:R-:W-:Y:S01]  /*04b0*/  IMAD.IADD R11, R5, 0x1, -R10 ;  /* 0x00000001050b7824 */ /* 0x000fe200078e0a0a */
[----:B0-----:R-:W-:Y:S01]  /*04c0*/  I2FP.F32.U32 R10, UR8 ;  /* 0x00000008000a7c45 */ /* 0x001fe20008201000 */
[----:B------:R-:W-:Y:S01]  /*04d0*/  IMAD.IADD R8, R0, 0x1, -R9 ;  /* 0x0000000100087824 */ /* 0x000fe200078e0a09 */
[----:B------:R-:W-:Y:S01]  /*04e0*/  ULDC UR4, c[0x0][0x150] ;  /* 0x0000540000047ab9 */ /* 0x000fe20000000800 */
[----:B------:R-:W0:Y:S01]  /*04f0*/  F2I.U32.TRUNC.NTZ R13, R13 ;  /* 0x0000000d000d7305 */ /* 0x000e22000020f000 */
[----:B------:R-:W-:Y:S01]  /*0500*/  SHF.R.S32.HI R0, RZ, 0x1f, R3 ;  /* 0x0000001fff007819 */ /* 0x000fe20000011403 */
[----:B------:R-:W-:Y:S01]  /*0510*/  FMUL R10, R10, UR4 ;  /* 0x000000040a0a7c20 */ /* 0x000fe20008400000 */
[----:B------:R-:W5:Y:S01]  /*0520*/  LDC R9, c[0x0][0x148] ;  /* 0x00005200ff097b82 */ /* 0x000f620000000800 */
[----:B------:R-:W-:Y:S01]  /*0530*/  IMAD R8, R11, 0x4, R8 ;  /* 0x000000040b087824 */ /* 0x000fe200078e0208 */
[----:B------:R-:W-:Y:S01]  /*0540*/  LEA.HI R0, R0, R3, RZ, 0x2 ;  /* 0x0000000300007211 */ /* 0x000fe200078f10ff */
[----:B------:R-:W-:Y:S01]  /*0550*/  UMOV UR4, 0x20 ;  /* 0x0000002000047882 */ /* 0x000fe20000000000 */
[----:B------:R-:W-:Y:S01]  /*0560*/  @!UP0 UMOV UR6, 0x400 ;  /* 0x0000040000068882 */ /* 0x000fe20000000000 */
[----:B------:R-:W4:Y:S01]  /*0570*/  F2I.U32.TRUNC.NTZ R10, R10 ;  /* 0x0000000a000a7305 */ /* 0x000f22000020f000 */
[----:B------:R-:W-:Y:S01]  /*0580*/  LOP3.LUT R0, R0, 0xfffffffc, RZ, 0xc0, !PT ;  /* 0xfffffffc00007812 */ /* 0x000fe200078ec0ff */
[----:B------:R-:W-:Y:S01]  /*0590*/  IMAD.SHL.U32 R19, R8, 0x4, RZ ;  /* 0x0000000408137824 */ /* 0x000fe200078e00ff */
[----:B------:R-:W-:-:S04]  /*05a0*/  @!UP0 UIADD3 UR4, -UR4, 0x100000, URZ ;  /* 0x0010000004048890 */ /* 0x000fc8000fffe13f */
[----:B------:R-:W-:Y:S02]  /*05b0*/  @!UP0 USHF.L.U32 UR5, UR4, 0xb, URZ ;  /* 0x0000000b04058899 */ /* 0x000fe4000800063f */
[----:B------:R-:W-:Y:S01]  /*05c0*/  @!UP0 USHF.L.U32 UR4, UR4, 0x1, URZ ;  /* 0x0000000104048899 */ /* 0x000fe2000800063f */
[----:B--2---:R-:W-:Y:S01]  /*05d0*/  ISETP.EQ.U32.AND P3, PT, R14, 0x1, PT ;  /* 0x000000010e00780c */ /* 0x004fe20003f62070 */
[----:B------:R-:W-:Y:S01]  /*05e0*/  IMAD.IADD R3, R3, 0x1, -R0 ;  /* 0x0000000103037824 */ /* 0x000fe200078e0a00 */
[----:B------:R-:W-:Y:S01]  /*05f0*/  LOP3.LUT R19, R8, 0xc, R19, 0x78, !PT ;  /* 0x0000000c08137812 */ /* 0x000fe200078e7813 */
[----:B0-----:R-:W-:Y:S02]  /*0600*/  IMAD.MOV R20, RZ, RZ, -R13 ;  /* 0x000000ffff147224 */ /* 0x001fe400078e0a0d */
[----:B------:R-:W-:Y:S01]  /*0610*/  VIADD R8, R2, 0xffffffff ;  /* 0xffffffff02087836 */ /* 0x000fe20000000000 */
[----:B-1----:R-:W-:Y:S01]  /*0620*/  @!UP0 ULEA UR6, UR7, UR6, 0x18 ;  /* 0x0000000607068291 */ /* 0x002fe2000f8ec03f */
[----:B------:R-:W-:Y:S01]  /*0630*/  ISETP.NE.AND P1, PT, R3, 0x3, PT ;  /* 0x000000030300780c */ /* 0x000fe20003f25270 */
[----:B------:R-:W-:Y:S01]  /*0640*/  VOTEU.ALL UP0, P0 ;  /* 0x00000000003f7886 */ /* 0x000fe20000000000 */
[----:B------:R-:W-:Y:S01]  /*0650*/  ISETP.LT.U32.AND P0, PT, R19, 0x2, !P2 ;  /* 0x000000021300780c */ /* 0x000fe20005701070 */
[----:B----4-:R-:W-:Y:S01]  /*0660*/  IMAD.MOV R7, RZ, RZ, -R10 ;  /* 0x000000ffff077224 */ /* 0x010fe200078e0a0a */
[----:B------:R-:W-:-:S02]  /*0670*/  ISETP.EQ.OR P1, PT, R3, RZ, !P1 ;  /* 0x000000ff0300720c */ /* 0x000fc40004f22670 */
[----:B------:R-:W-:Y:S01]  /*0680*/  ISETP.GE.U32.AND P5, PT, R8, 0x2, PT ;  /* 0x000000020800780c */ /* 0x000fe20003fa6070 */
[----:B-----5:R-:W-:Y:S01]  /*0690*/  IMAD R0, R9, R20, R4 ;  /* 0x0000001409007224 */ /* 0x020fe200078e0204 */
[----:B------:R-:W-:Y:S01]  /*06a0*/  ISETP.EQ.AND P1, PT, R2, RZ, P1 ;  /* 0x000000ff0200720c */ /* 0x000fe20000f22270 */
[----:B---3--:R-:W-:Y:S01]  /*06b0*/  IMAD R7, R12, R7, UR8 ;  /* 0x000000080c077e24 */ /* 0x008fe2000f8e0207 */
[----:B------:R-:W-:Y:S01]  /*06c0*/  ISETP.NE.AND P2, PT, R2, RZ, PT ;  /* 0x000000ff0200720c */ /* 0x000fe20003f45270 */
[----:B------:R-:W0:Y:S02]  /*06d0*/  FENCE.VIEW.ASYNC.S ;  /* 0x00000000000073c6 */ /* 0x000e240000000000 */
[----:B0-----:R0:W1:Y:S01]  /*06e0*/  @!UP0 SYNCS.EXCH.64 URZ, [UR6+0x60], UR4 ;  /* 0x00006004063f85b2 */ /* 0x0010620008000100 */
[----:B------:R-:W-:Y:S02]  /*06f0*/  ISETP.NE.AND P4, PT, R0, R19, PT ;  /* 0x000000130000720c */ /* 0x000fe40003f85270 */
[----:B------:R-:W-:-:S02]  /*0700*/  SEL R18, RZ, 0x1, !P1 ;  /* 0x00000001ff127807 */ /* 0x000fc40004800000 */
[----:B------:R-:W-:Y:S02]  /*0710*/  ISETP.EQ.OR P4, PT, R7, RZ, !P4 ;  /* 0x000000ff0700720c */ /* 0x000fe40006782670 */
[----:B------:R-:W-:Y:S02]  /*0720*/  LOP3.LUT R0, R94, 0x7f, RZ, 0xc0, !PT ;  /* 0x0000007f5e007812 */ /* 0x000fe400078ec0ff */
[----:B------:R-:W-:Y:S02]  /*0730*/  PLOP3.LUT P0, PT, P0, P4, PT, 0x80, 0x0 ;  /* 0x000000000000781c */ /* 0x000fe40000709070 */
[----:B------:R-:W-:Y:S02]  /*0740*/  SEL R18, R18, 0x2, P5 ;  /* 0x0000000212127807 */ /* 0x000fe40002800000 */
[----:B------:R-:W-:Y:S01]  /*0750*/  P2R R102, PR, RZ, 0x1 ;  /* 0x00000001ff667803 */ /* 0x000fe20000000000 */
[----:B------:R0:W2:Y:S01]  /*0760*/  @!UP1 SYNCS.EXCH.64 URZ, [UR6+0x68], UR4 ;  /* 0x00006804063f95b2 */ /* 0x0000a20008000100 */
[----:B------:R-:W-:Y:S01]  /*0770*/  NOP ;  /* 0x0000000000007918 */ /* 0x000fe20000000000 */
[----:B------:R-:W-:Y:S06]  /*0780*/  @!P3 BRA `(.L_x_3) ;  /* 0x000000000008b947 */ /* 0x000fec0003800000 */
[----:B-12---:R-:W-:Y:S01]  /*0790*/  UCGABAR_ARV ;  /* 0x00000000000079c7 */ /* 0x006fe20008000000 */
[----:B------:R-:W-:Y:S05]  /*07a0*/  BRA `(.L_x_4) ;  /* 0x0000000000047947 */ /* 0x000fea0003800000 */
.L_x_3:
[----:B-12---:R-:W-:Y:S01]  /*07b0*/  NOP ;  /* 0x0000000000007918 */ /* 0x006fe20000000000 */
.L_x_4:
[----:B------:R-:W1:Y:S01]  /*07c0*/  LDC R2, c[0x0][0x65c] ;  /* 0x00019700ff027b82 */ /* 0x000e620000000800 */
[----:B------:R-:W-:Y:S02]  /*07d0*/  IMAD.U32 R10, RZ, RZ, UR8 ;  /* 0x00000008ff0a7e24 */ /* 0x000fe4000f8e00ff */
[----:B------:R-:W-:Y:S01]  /*07e0*/  IMAD.MOV.U32 R11, RZ, RZ, RZ ;  /* 0x000000ffff0b7224 */ /* 0x000fe200078e00ff */
[----:B-1----:R-:W-:-:S04]  /*07f0*/  ISETP.NE.AND P1, PT, R2, 0x1, PT ;  /* 0x000000010200780c */ /* 0x002fc80003f25270 */
[----:B------:R-:W-:-:S09]  /*0800*/  P2R R5, PR, RZ, 0x2 ;  /* 0x00000002ff057803 */ /* 0x000fd20000000000 */
[----:B------:R-:W1:Y:S01]  /*0810*/  @P1 LDC R17, c[0x0][0x10] ;  /* 0x00000400ff111b82 */ /* 0x000e620000000800 */
[----:B------:R-:W-:Y:S02]  /*0820*/  @P1 IMAD.MOV.U32 R5, RZ, RZ, RZ ;  /* 0x000000ffff051224 */ /* 0x000fe400078e00ff */
[----:B------:R-:W-:-:S05]  /*0830*/  @P1 IMAD.MOV.U32 R15, RZ, RZ, RZ ;  /* 0x000000ffff0f1224 */ /* 0x000fca00078e00ff */
[----:B------:R-:W2:Y:S01]  /*0840*/  @!P1 LDC R13, c[0x0][0xc] ;  /* 0x00000300ff0d9b82 */ /* 0x000ea20000000800 */
[----:B0-----:R-:W-:Y:S01]  /*0850*/  ULDC UR4, c[0x0][0xc] ;  /* 0x0000030000047ab9 */ /* 0x001fe20000000800 */
[----:B------:R-:W-:Y:S01]  /*0860*/  ULDC UR5, c[0x0][0x10] ;  /* 0x0000040000057ab9 */ /* 0x000fe20000000800 */
[----:B------:R-:W-:Y:S01]  /*0870*/  ULDC UR6, c[0x0][0x14] ;  /* 0x0000050000067ab9 */ /* 0x000fe20000000800 */
[----:B------:R-:W-:-:S04]  /*0880*/  UIMAD.WIDE.U32 UR4, UR4, UR5, URZ ;  /* 0x00000005040472a5 */ /* 0x000fc8000f8e003f */
[----:B------:R-:W-:Y:S02]  /*0890*/  UIMAD.WIDE.U32 UR38, UR4, UR6, URZ ;  /* 0x00000006042672a5 */ /* 0x000fe4000f8e003f */
[----:B------:R-:W-:-:S04]  /*08a0*/  UIMAD UR41, UR5, UR6, URZ ;  /* 0x00000006052972a4 */ /* 0x000fc8000f8e023f */
[----:B------:R-:W-:Y:S01]  /*08b0*/  UIADD3 UR41, UR39, UR41, URZ ;  /* 0x0000002927297290 */ /* 0x000fe2000fffe03f */
[----:B-1----:R-:W-:-:S04]  /*08c0*/  @P1 IMAD.WIDE.U32 R16, R17, UR8, R4 ;  /* 0x0000000811101c25 */ /* 0x002fc8000f8e0004 */
[----:B------:R-:W-:Y:S02]  /*08d0*/  @P1 IMAD.IADD R17, R17, 0x1, R15 ;  /* 0x0000000111111824 */ /* 0x000fe400078e020f */
[----:B--2---:R-:W-:-:S04]  /*08e0*/  @!P1 IMAD.WIDE.U32 R10, R4, R13, R10 ;  /* 0x0000000d040a9225 */ /* 0x004fc800078e000a */
[----:B------:R-:W-:Y:S02]  /*08f0*/  @!P1 IMAD.MOV.U32 R16, RZ, RZ, R10 ;  /* 0x000000ffff109224 */ /* 0x000fe400078e000a */
[----:B------:R-:W-:Y:S01]  /*0900*/  @!P1 IMAD.MOV.U32 R17, RZ, RZ, R11 ;  /* 0x000000ffff119224 */ /* 0x000fe200078e000b */
[----:B------:R-:W-:Y:S06]  /*0910*/  @!P3 BRA `(.L_x_5) ;  /* 0x00000000000cb947 */ /* 0x000fec0003800000 */
[----:B------:R-:W-:Y:S01]  /*0920*/  UCGABAR_WAIT ;  /* 0x0000000000007dc7 */ /* 0x000fe20008000000 */
[----:B------:R-:W-:Y:S01]  /*0930*/  CCTL.IVALL ;  /* 0x00000000ff00798f */ /* 0x000fe20002000000 */
[----:B------:R-:W-:Y:S05]  /*0940*/  BRA `(.L_x_6) ;  /* 0x0000000000047947 */ /* 0x000fea0003800000 */
.L_x_5:
[----:B------:R-:W-:Y:S06]  /*0950*/  BAR.SYNC.DEFER_BLOCKING 0x0 ;  /* 0x0000000000007b1d */ /* 0x000fec0000010000 */
.L_x_6:
[----:B------:R-:W-:Y:S05]  /*0960*/  @!P2 BRA `(.L_x_7) ;  /* 0x000000600070a947 */ /* 0x000fea0003800000 */
[----:B------:R-:W-:-:S13]  /*0970*/  ISETP.GT.U32.AND P0, PT, R8, 0x1, PT ;  /* 0x000000010800780c */ /* 0x000fda0003f04070 */
[----:B------:R-:W-:Y:S05]  /*0980*/  @P0 EXIT ;  /* 0x000000000000094d */ /* 0x000fea0003800000 */
[----:B------:R-:W-:Y:S01]  /*0990*/  ULDC.64 UR4, c[0x0][0x650] ;  /* 0x0001940000047ab9 */ /* 0x000fe20000000a00 */
[----:B------:R-:W-:Y:S01]  /*09a0*/  PRMT R3, RZ, 0x7610, R3 ;  /* 0x00007610ff037816 */ /* 0x000fe20000000003 */
[----:B------:R-:W-:Y:S01]  /*09b0*/  IMAD.MOV.U32 R101, RZ, RZ, -0x1 ;  /* 0xffffffffff657424 */ /* 0x000fe200078e00ff */
[----:B------:R-:W-:Y:S01]  /*09c0*/  ISETP.GE.U32.AND P0, PT, R16, UR4, PT ;  /* 0x0000000410007c0c */ /* 0x000fe2000bf06070 */
[----:B------:R-:W-:Y:S02]  /*09d0*/  IMAD.MOV.U32 R100, RZ, RZ, -0x1 ;  /* 0xffffffffff647424 */ /* 0x000fe400078e00ff */
[----:B------:R-:W-:Y:S01]  /*09e0*/  IMAD.MOV.U32 R99, RZ, RZ, -0x1 ;  /* 0xffffffffff637424 */ /* 0x000fe200078e00ff */
[----:B------:R-:W-:-:S13]  /*09f0*/  ISETP.GE.U32.AND.EX P0, PT, R17, UR5, PT, P0 ;  /* 0x0000000511007c0c */ /* 0x000fda000bf06100 */
[----:B------:R-:W-:Y:S05]  /*0a00*/  @P0 BRA `(.L_x_8) ;  /* 0x0000000400280947 */ /* 0x000fea0003800000 */
[----:B------:R-:W0:Y:S01]  /*0a10*/  LDC.64 R22, c[0x0][0x628] ;  /* 0x00018a00ff167b82 */ /* 0x000e220000000a00 */
[----:B------:R-:W-:Y:S02]  /*0a20*/  IMAD.MOV.U32 R10, RZ, RZ, R16 ;  /* 0x000000ffff0a7224 */ /* 0x000fe400078e0010 */
[----:B------:R-:W-:-:S05]  /*0a30*/  IMAD.MOV.U32 R11, RZ, RZ, R17 ;  /* 0x000000ffff0b7224 */ /* 0x000fca00078e0011 */
[----:B------:R-:W1:Y:S08]  /*0a40*/  LDC R8, c[0x0][0x630] ;  /* 0x00018c00ff087b82 */ /* 0x000e700000000800 */
[----:B------:R-:W2:Y:S01]  /*0a50*/  LDC.64 R24, c[0x0][0x620] ;  /* 0x00018800ff187b82 */ /* 0x000ea20000000a00 */
[----:B0-----:R-:W-:-:S04]  /*0a60*/  ISETP.NE.U32.AND P0, PT, R22, RZ, PT ;  /* 0x000000ff1600720c */ /* 0x001fc80003f05070 */
[----:B------:R-:W-:-:S13]  /*0a70*/  ISETP.NE.AND.EX P0, PT, R23, RZ, PT, P0 ;  /* 0x000000ff1700720c */ /* 0x000fda0003f05300 */
[----:B-12---:R-:W-:Y:S05]  /*0a80*/  @!P0 BRA `(.L_x_9) ;  /* 0x0000000000288947 */ /* 0x006fea0003800000 */
[----:B------:R-:W0:Y:S02]  /*0a90*/  LDC R3, c[0x0][0x634] ;  /* 0x00018d00ff037b82 */ /* 0x000e240000000800 */
[----:B0-----:R-:W-:-:S05]  /*0aa0*/  IADD3 R3, P0, R16, R3, RZ ;  /* 0x0000000310037210 */ /* 0x001fca0007f1e0ff */
[----:B------:R-:W-:-:S04]  /*0ab0*/  IMAD.X R21, RZ, RZ, R17, P0 ;  /* 0x000000ffff157224 */ /* 0x000fc800000e0611 */
[----:B------:R-:W-:-:S04]  /*0ac0*/  IMAD.WIDE.U32 R10, R21, R22, RZ ;  /* 0x00000016150a7225 */ /* 0x000fc800078e00ff */
[----:B------:R-:W-:-:S04]  /*0ad0*/  IMAD.WIDE.U32 R12, P0, R3, R23, R10 ;  /* 0x00000017030c7225 */ /* 0x000fc8000780000a */
[----:B------:R-:W-:-:S04]  /*0ae0*/  IMAD.WIDE.U32 R10, R3, R22, RZ ;  /* 0x00000016030a7225 */ /* 0x000fc800078e00ff */
[----:B------:R-:W-:Y:S01]  /*0af0*/  IMAD.X R15, RZ, RZ, RZ, P0 ;  /* 0x000000ffff0f7224 */ /* 0x000fe200000e06ff */
[----:B------:R-:W-:Y:S01]  /*0b00*/  IADD3 RZ, P0, R11, R12, RZ ;  /* 0x0000000c0bff7210 */ /* 0x000fe20007f1e0ff */
[----:B------:R-:W-:-:S04]  /*0b10*/  IMAD.MOV.U32 R14, RZ, RZ, R13 ;  /* 0x000000ffff0e7224 */ /* 0x000fc800078e000d */
[----:B------:R-:W-:-:S08]  /*0b20*/  IMAD.WIDE.U32.X R10, R21, R23, R14, P0 ;  /* 0x00000017150a7225 */ /* 0x000fd000000e040e */
.L_x_9:
[----:B------:R-:W0:Y:S01]  /*0b30*/  LDC.64 R28, c[0x0][0x640] ;  /* 0x00019000ff1c7b82 */ /* 0x000e220000000a00 */
[-CC-:B------:R-:W-:Y:S01]  /*0b40*/  SHF.R.U64 R99, R10, R8.reuse, R11.reuse ;  /* 0x000000080a637219 */ /* 0x180fe2000000120b */
[----:B------:R-:W-:Y:S01]  /*0b50*/  IMAD.MOV.U32 R23, RZ, RZ, 0x1 ;  /* 0x00000001ff177424 */ /* 0x000fe200078e00ff */
[----:B------:R-:W-:Y:S02]  /*0b60*/  SHF.R.U32.HI R3, RZ, R8, R11 ;  /* 0x00000008ff037219 */ /* 0x000fe4000001160b */
[----:B------:R-:W-:-:S03]  /*0b70*/  IADD3 R5, P0, RZ, -R99, RZ ;  /* 0x80000063ff057210 */ /* 0x000fc60007f1e0ff */
[----:B------:R-:W1:Y:S02]  /*0b80*/  LDC R12, c[0x0][0x618] ;  /* 0x00018600ff0c7b82 */ /* 0x000e640000000800 */
[----:B------:R-:W-:Y:S02]  /*0b90*/  IMAD.X R3, RZ, RZ, ~R3, P0 ;  /* 0x000000ffff037224 */ /* 0x000fe400000e0e03 */
[----:B------:R-:W-:-:S04]  /*0ba0*/  IMAD.WIDE.U32 R10, R5, R24, R16 ;  /* 0x00000018050a7225 */ /* 0x000fc800078e0010 */
[----:B------:R-:W2:Y:S01]  /*0bb0*/  LDC R22, c[0x0][0x608] ;  /* 0x00018200ff167b82 */ /* 0x000ea20000000800 */
[----:B------:R-:W-:Y:S02]  /*0bc0*/  IMAD R8, R3, R24, RZ ;  /* 0x0000001803087224 */ /* 0x000fe400078e02ff */
[----:B------:R-:W-:Y:S02]  /*0bd0*/  IMAD.MOV.U32 R3, RZ, RZ, -0x1 ;  /* 0xffffffffff037424 */ /* 0x000fe400078e00ff */
[----:B------:R-:W-:-:S03]  /*0be0*/  IMAD R5, R5, R25, R8 ;  /* 0x0000001905057224 */ /* 0x000fc600078e0208 */
[----:B------:R-:W3:Y:S01]  /*0bf0*/  LDC R26, c[0x0][0x658] ;  /* 0x00019600ff1a7b82 */ /* 0x000ee20000000800 */
[----:B------:R-:W-:Y:S01]  /*0c00*/  IMAD.IADD R5, R11, 0x1, R5 ;  /* 0x000000010b057824 */ /* 0x000fe200078e0205 */
[----:B0-----:R-:W-:-:S04]  /*0c10*/  ISETP.NE.U32.AND P0, PT, R28, RZ, PT ;  /* 0x000000ff1c00720c */ /* 0x001fc80003f05070 */
[----:B------:R-:W-:Y:S02]  /*0c20*/  ISETP.NE.AND.EX P0, PT, R29, RZ, PT, P0 ;  /* 0x000000ff1d00720c */ /* 0x000fe40003f05300 */
[----:B------:R-:W0:Y:S01]  /*0c30*/  LDC R24, c[0x0][0x600] ;  /* 0x00018000ff187b82 */ /* 0x000e220000000800 */
[-CC-:B-1----:R-:W-:Y:S02]  /*0c40*/  SHF.R.U64 R14, R10, R12.reuse, R5.reuse ;  /* 0x0000000c0a0e7219 */ /* 0x182fe40000001205 */
[----:B------:R-:W-:-:S05]  /*0c50*/  SHF.R.U32.HI R5, RZ, R12, R5 ;  /* 0x0000000cff057219 */ /* 0x000fca0000011605 */
[----:B------:R-:W1:Y:S01]  /*0c60*/  LDC R15, c[0x0][0x648] ;  /* 0x00019200ff0f7b82 */ /* 0x000e620000000800 */
[-CC-:B--2---:R-:W-:Y:S02]  /*0c70*/  SHF.R.U64 R27, R14, R22.reuse, R5.reuse ;  /* 0x000000160e1b7219 */ /* 0x184fe40000001205 */
[----:B------:R-:W-:Y:S01]  /*0c80*/  SHF.R.U32.HI R5, RZ, R22, R5 ;  /* 0x00000016ff057219 */ /* 0x000fe20000011605 */
[----:B------:R-:W-:-:S04]  /*0c90*/  IMAD R22, R9, R20, R4 ;  /* 0x0000001409167224 */ /* 0x000fc800078e0204 */
[----:B------:R-:W2:Y:S01]  /*0ca0*/  LDC R21, c[0x0][0x638] ;  /* 0x00018e00ff157b82 */ /* 0x000ea20000000800 */
[-CC-:B---3--:R-:W-:Y:S02]  /*0cb0*/  SHF.R.U64 R20, R27, R26.reuse, R5.reuse ;  /* 0x0000001a1b147219 */ /* 0x188fe40000001205 */
[-C--:B------:R-:W-:Y:S02]  /*0cc0*/  SHF.L.U32 R3, R3, R26.reuse, RZ ;  /* 0x0000001a03037219 */ /* 0x080fe400000006ff */
[----:B------:R-:W-:Y:S01]  /*0cd0*/  SHF.R.U32.HI R5, RZ, R26, R5 ;  /* 0x0000001aff057219 */ /* 0x000fe20000011605 */
[----:B------:R-:W-:Y:S01]  /*0ce0*/  IMAD.MOV.U32 R4, RZ, RZ, R20 ;  /* 0x000000ffff047224 */ /* 0x000fe200078e0014 */
[----:B------:R-:W-:Y:S01]  /*0cf0*/  LOP3.LUT R12, RZ, R3, RZ, 0x33, !PT ;  /* 0x00000003ff0c7212 */ /* 0x000fe200078e33ff */
[----:B------:R-:W3:Y:S01]  /*0d00*/  LDC R25, c[0x0][0x610] ;  /* 0x00018400ff197b82 */ /* 0x000ee20000000800 */
[----:B------:R-:W-:Y:S05]  /*0d10*/  @!P0 BRA `(.L_x_10) ;  /* 0x0000000000288947 */ /* 0x000fea0003800000 */
[----:B------:R-:W4:Y:S02]  /*0d20*/  LDC R3, c[0x0][0x64c] ;  /* 0x00019300ff037b82 */ /* 0x000f240000000800 */
[----:B----4-:R-:W-:-:S05]  /*0d30*/  IADD3 R3, P0, R20, R3, RZ ;  /* 0x0000000314037210 */ /* 0x010fca0007f1e0ff */
        /* <DEDUP_REMOVED lines=8> */
.L_x_10:
[----:B-1----:R-:W-:Y:S01]  /*0dc0*/  SHF.R.U64 R4, R4, R15, R5 ;  /* 0x0000000f04047219 */ /* 0x002fe20000001205 */
[----:B0-----:R-:W-:Y:S01]  /*0dd0*/  VIADD R5, R24, 0xffffffff ;  /* 0xffffffff18057836 */ /* 0x001fe20000000000 */
[----:B------:R-:W-:Y:S02]  /*0de0*/  SHF.L.U32 R3, R23, R26, RZ ;  /* 0x0000001a17037219 */ /* 0x000fe400000006ff */
[----:B------:R-:W-:Y:S01]  /*0df0*/  LOP3.LUT R12, R27, R12, RZ, 0xc0, !PT ;  /* 0x0000000c1b0c7212 */ /* 0x000fe200078ec0ff */
[----:B------:R-:W-:Y:S01]  /*0e00*/  IMAD.MOV R8, RZ, RZ, -R4 ;  /* 0x000000ffff087224 */ /* 0x000fe200078e0a04 */
[----:B------:R-:W-:-:S03]  /*0e10*/  SEL R7, R7, R22, !P1 ;  /* 0x0000001607077207 */ /* 0x000fc60004800000 */
[----:B------:R-:W-:Y:S01]  /*0e20*/  IMAD R12, R3, R4, R12 ;  /* 0x00000004030c7224 */ /* 0x000fe200078e020c */
[----:B------:R-:W-:Y:S01]  /*0e30*/  LOP3.LUT R4, R14, R5, RZ, 0xc0, !PT ;  /* 0x000000050e047212 */ /* 0x000fe200078ec0ff */
[----:B--2---:R-:W-:Y:S02]  /*0e40*/  IMAD R3, R8, R21, R20 ;  /* 0x0000001508037224 */ /* 0x004fe400078e0214 */
[----:B---3--:R-:W-:Y:S02]  /*0e50*/  IMAD R7, R12, R25, R7 ;  /* 0x000000190c077224 */ /* 0x008fe400078e0207 */
[----:B------:R-:W-:Y:S02]  /*0e60*/  IMAD.MOV.U32 R5, RZ, RZ, 0x1 ;  /* 0x00000001ff057424 */ /* 0x000fe400078e00ff */
[----:B------:R-:W-:-:S03]  /*0e70*/  IMAD R4, R3, R24, R4 ;  /* 0x0000001803047224 */ /* 0x000fc600078e0204 */
[----:B------:R-:W-:Y:S02]  /*0e80*/  PRMT R3, R5, 0x7610, R3 ;  /* 0x0000761005037816 */ /* 0x000fe40000000003 */
[----:B------:R-:W-:Y:S02]  /*0e90*/  SEL R100, R4, R7, !P1 ;  /* 0x0000000704647207 */ /* 0x000fe40004800000 */
[----:B------:R-:W-:-:S07]  /*0ea0*/  SEL R101, R7, R4, !P1 ;  /* 0x0000000407657207 */ /* 0x000fce0004800000 */
.L_x_8:
[----:B------:R-:W-:-:S08]  /*0eb0*/  NOP ;  /* 0x0000000000007918 */ /* 0x000fd00000000000 */
[----:B------:R-:W0:Y:S02]  /*0ec0*/  USETMAXREG.TRY_ALLOC.CTAPOOL UP0, 0xe8 ;  /* 0x000000e8000079c8 */ /* 0x000e240008000600 */
[----:B0-----:R-:W-:-:S13]  /*0ed0*/  PLOP3.LUT P0, PT, PT, PT, UP0, 0x80, 0x0 ;  /* 0x000000000000781c */ /* 0x001fda0003f0f008 */
[----:B------:R-:W-:Y:S05]  /*0ee0*/  @!P0 BRA `(.L_x_8) ;  /* 0xfffffffc00f08947 */ /* 0x000fea000383ffff */
[----:B------:R-:W-:Y:S01]  /*0ef0*/  ULDC.64 UR4, c[0x0][0x598] ;  /* 0x0001660000047ab9 */ /* 0x000fe20000000a00 */
[----:B------:R-:W-:Y:S01]  /*0f00*/  ULDC.64 UR36, c[0x0][0x208] ;  /* 0x0000820000247ab9 */ /* 0x000fe20000000a00 */
[----:B------:R-:W-:-:S04]  /*0f10*/  ISETP.NE.U32.AND P0, PT, RZ, UR4, PT ;  /* 0x00000004ff007c0c */ /* 0x000fc8000bf05070 */
[----:B------:R-:W-:-:S13]  /*0f20*/  ISETP.NE.AND.EX P0, PT, RZ, UR5, PT, P0 ;  /* 0x00000005ff007c0c */ /* 0x000fda000bf05300 */
[----:B------:R-:W-:Y:S05]  /*0f30*/  @!P0 BRA `(.L_x_11) ;  /* 0x00000000001c8947 */ /* 0x000fea0003800000 */
[----:B------:R-:W0:Y:S02]  /*0f40*/  LDC.64 R4, c[0x0][0x598] ;  /* 0x00016600ff047b82 */ /* 0x000e240000000a00 */
[----:B0-----:R-:W2:Y:S02]  /*0f50*/  LDG.E.64 R4, desc[UR36][R4.64] ;  /* 0x0000002404047981 */ /* 0x001ea4000c1e1b00 */
[----:B--2---:R-:W-:-:S04]  /*0f60*/  ISETP.NE.U32.AND P0, PT, R4, RZ, PT ;  /* 0x000000ff0400720c */ /* 0x004fc80003f05070 */
[----:B------:R-:W-:-:S13]  /*0f70*/  ISETP.NE.AND.EX P0, PT, R5, RZ, PT, P0 ;  /* 0x000000ff0500720c */ /* 0x000fda0003f05300 */
[----:B------:R-:W-:Y:S05]  /*0f80*/  @!P0 BRA `(.L_x_11) ;  /* 0x0000000000088947 */ /* 0x000fea0003800000 */
[----:B------:R0:W5:Y:S01]  /*0f90*/  LD.E R88, desc[UR36][R4.64] ;  /* 0x0000002404587980 */ /* 0x000162000c101900 */
[----:B------:R-:W-:Y:S05]  /*0fa0*/  BRA `(.L_x_12) ;  /* 0x0000000000247947 */ /* 0x000fea0003800000 */
.L_x_11:
[----:B------:R-:W-:Y:S02]  /*0fb0*/  ULDC.64 UR4, c[0x0][0x588] ;  /* 0x0001620000047ab9 */ /* 0x000fe40000000a00 */
[----:B------:R-:W-:-:S04]  /*0fc0*/  ISETP.NE.U32.AND P0, PT, RZ, UR4, PT ;  /* 0x00000004ff007c0c */ /* 0x000fc8000bf05070 */
[----:B------:R-:W-:-:S13]  /*0fd0*/  ISETP.NE.AND.EX P0, PT, RZ, UR5, PT, P0 ;  /* 0x00000005ff007c0c */ /* 0x000fda000bf05300 */
[----:B------:R-:W-:Y:S05]  /*0fe0*/  @!P0 BRA `(.L_x_13) ;  /* 0x00000000000c8947 */ /* 0x000fea0003800000 */
[----:B------:R-:W0:Y:S02]  /*0ff0*/  LDC.64 R88, c[0x0][0x588] ;  /* 0x00016200ff587b82 */ /* 0x000e240000000a00 */
[----:B0-----:R1:W5:Y:S01]  /*1000*/  LDG.E R88, desc[UR36][R88.64] ;  /* 0x0000002458587981 */ /* 0x001362000c1e1900 */
[----:B------:R-:W-:Y:S05]  /*1010*/  BRA `(.L_x_12) ;  /* 0x0000000000087947 */ /* 0x000fea0003800000 */
.L_x_13:
[----:B------:R-:W-:Y:S02]  /*1020*/  ULDC UR4, c[0x0][0x580] ;  /* 0x0001600000047ab9 */ /* 0x000fe40000000800 */
[----:B------:R-:W-:-:S07]  /*1030*/  IMAD.U32 R88, RZ, RZ, UR4 ;  /* 0x00000004ff587e24 */ /* 0x000fce000f8e00ff */
.L_x_12:
[----:B------:R-:W-:Y:S02]  /*1040*/  ULDC.64 UR4, c[0x0][0x5a0] ;  /* 0x0001680000047ab9 */ /* 0x000fe40000000a00 */
[----:B------:R-:W-:-:S04]  /*1050*/  ISETP.NE.U32.AND P0, PT, RZ, UR4, PT ;  /* 0x00000004ff007c0c */ /* 0x000fc8000bf05070 */
[----:B------:R-:W-:-:S13]  /*1060*/  ISETP.NE.AND.EX P0, PT, RZ, UR5, PT, P0 ;  /* 0x00000005ff007c0c */ /* 0x000fda000bf05300 */
[----:B------:R-:W-:Y:S05]  /*1070*/  @!P0 BRA `(.L_x_14) ;  /* 0x00000000001c8947 */ /* 0x000fea0003800000 */
[----:B0-----:R-:W0:Y:S02]  /*1080*/  LDC.64 R4, c[0x0][0x5a0] ;  /* 0x00016800ff047b82 */ /* 0x001e240000000a00 */
[----:B0-----:R-:W2:Y:S02]  /*1090*/  LDG.E.64 R4, desc[UR36][R4.64] ;  /* 0x0000002404047981 */ /* 0x001ea4000c1e1b00 */
[----:B--2---:R-:W-:-:S04]  /*10a0*/  ISETP.NE.U32.AND P0, PT, R4, RZ, PT ;  /* 0x000000ff0400720c */ /* 0x004fc80003f05070 */
[----:B------:R-:W-:-:S13]  /*10b0*/  ISETP.NE.AND.EX P0, PT, R5, RZ, PT, P0 ;  /* 0x000000ff0500720c */ /* 0x000fda0003f05300 */
[----:B------:R-:W-:Y:S05]  /*10c0*/  @!P0 BRA `(.L_x_14) ;  /* 0x0000000000088947 */ /* 0x000fea0003800000 */
[----:B-1----:R0:W5:Y:S01]  /*10d0*/  LD.E R89, desc[UR36][R4.64] ;  /* 0x0000002404597980 */ /* 0x002162000c101900 */
[----:B------:R-:W-:Y:S05]  /*10e0*/  BRA `(.L_x_15) ;  /* 0x0000000000247947 */ /* 0x000fea0003800000 */
.L_x_14:
[----:B------:R-:W-:Y:S02]  /*10f0*/  ULDC.64 UR4, c[0x0][0x590] ;  /* 0x0001640000047ab9 */ /* 0x000fe40000000a00 */
[----:B------:R-:W-:-:S04]  /*1100*/  ISETP.NE.U32.AND P0, PT, RZ, UR4, PT ;  /* 0x00000004ff007c0c */ /* 0x000fc8000bf05070 */
[----:B------:R-:W-:-:S13]  /*1110*/  ISETP.NE.AND.EX P0, PT, RZ, UR5, PT, P0 ;  /* 0x00000005ff007c0c */ /* 0x000fda000bf05300 */
[----:B------:R-:W-:Y:S05]  /*1120*/  @!P0 BRA `(.L_x_16) ;  /* 0x00000000000c8947 */ /* 0x000fea0003800000 */
[----:B0-----:R-:W1:Y:S02]  /*1130*/  LDC.64 R4, c[0x0][0x590] ;  /* 0x00016400ff047b82 */ /* 0x001e640000000a00 */
[----:B-1----:R1:W5:Y:S01]  /*1140*/  LDG.E R89, desc[UR36][R4.64] ;  /* 0x0000002404597981 */ /* 0x002362000c1e1900 */
[----:B------:R-:W-:Y:S05]  /*1150*/  BRA `(.L_x_15) ;  /* 0x0000000000087947 */ /* 0x000fea0003800000 */
.L_x_16:
[----:B------:R-:W-:Y:S02]  /*1160*/  ULDC UR4, c[0x0][0x584] ;  /* 0x0001610000047ab9 */ /* 0x000fe40000000800 */
[----:B-1----:R-:W-:-:S07]  /*1170*/  IMAD.U32 R89, RZ, RZ, UR4 ;  /* 0x00000004ff597e24 */ /* 0x002fce000f8e00ff */
.L_x_15:
[----:B------:R-:W-:-:S13]  /*1180*/  LOP3.LUT P0, RZ, R3, 0xff, RZ, 0xc0, !PT ;  /* 0x000000ff03ff7812 */ /* 0x000fda000780c0ff */
[----:B------:R-:W-:Y:S05]  /*1190*/  @!P0 EXIT ;  /* 0x000000000000894d */ /* 0x000fea0003800000 */
[----:B------:R-:W2:Y:S01]  /*11a0*/  LDC R92, c[0x0][0x658] ;  /* 0x00019600ff5c7b82 */ /* 0x000ea20000000800 */
[----:B------:R-:W-:Y:S01]  /*11b0*/  ULDC.64 UR6, c[0x0][0x288] ;  /* 0x0000a20000067ab9 */ /* 0x000fe20000000a00 */
[----:B------:R-:W-:Y:S01]  /*11c0*/  LOP3.LUT R6, R6, 0x1, RZ, 0xc0, !PT ;  /* 0x0000000106067812 */ /* 0x000fe200078ec0ff */
[----:B------:R-:W-:Y:S01]  /*11d0*/  UIADD3 UR4, UR7, 0x7f, URZ ;  /* 0x0000007f07047890 */ /* 0x000fe2000fffe03f */
[----:B------:R-:W-:Y:S01]  /*11e0*/  SHF.R.U32.HI R3, RZ, 0x2, R94 ;  /* 0x00000002ff037819 */ /* 0x000fe2000001165e */
[----:B01----:R-:W-:Y:S01]  /*11f0*/  IMAD.MOV.U32 R5, RZ, RZ, -0x1 ;  /* 0xffffffffff057424 */ /* 0x003fe200078e00ff */
[----:B------:R-:W-:Y:S01]  /*1200*/  SHF.R.U32.HI R0, RZ, 0x1, R0 ;  /* 0x00000001ff007819 */ /* 0x000fe20000011600 */
[----:B------:R-:W-:Y:S01]  /*1210*/  USHF.R.S32.HI UR5, URZ, 0x1f, UR4 ;  /* 0x0000001f3f057899 */ /* 0x000fe20008011404 */
[----:B------:R-:W0:Y:S01]  /*1220*/  LDC.64 R90, c[0x0][0x5c8] ;  /* 0x00017200ff5a7b82 */ /* 0x000e220000000a00 */
[----:B------:R-:W-:Y:S01]  /*1230*/  IMAD.SHL.U32 R22, R6, 0x40, RZ ;  /* 0x0000004006167824 */ /* 0x000fe200078e00ff */
[----:B------:R-:W-:Y:S01]  /*1240*/  LOP3.LUT R3, R3, 0x7, RZ, 0xc0, !PT ;  /* 0x0000000703037812 */ /* 0x000fe200078ec0ff */
[----:B------:R-:W-:Y:S01]  /*1250*/  ULEA.HI UR5, UR5, UR4, URZ, 0x7 ;  /* 0x0000000405057291 */ /* 0x000fe2000f8f383f */
[----:B------:R-:W-:Y:S01]  /*1260*/  LOP3.LUT R0, R0, 0x30, RZ, 0xc0, !PT ;  /* 0x0000003000007812 */ /* 0x000fe200078ec0ff */
[----:B------:R-:W-:Y:S01]  /*1270*/  IMAD.MOV.U32 R7, RZ, RZ, 0x1 ;  /* 0x00000001ff077424 */ /* 0x000fe200078e00ff */
[--C-:B------:R-:W-:Y:S01]  /*1280*/  LOP3.LUT R22, R22, 0x40, R3.reuse, 0xe2, !PT ;  /* 0x0000004016167812 */ /* 0x100fe200078ee203 */
[----:B------:R-:W-:Y:S01]  /*1290*/  USHF.R.S32.HI UR43, URZ, 0x7, UR5 ;  /* 0x000000073f2b7899 */ /* 0x000fe20008011405 */
[----:B------:R-:W1:Y:S01]  /*12a0*/  LDC R96, c[0x0][0x600] ;  /* 0x00018000ff607b82 */ /* 0x000e620000000800 */
[----:B------:R-:W-:Y:S01]  /*12b0*/  IADD3 R3, RZ, -R0, -R3 ;  /* 0x80000000ff037210 */ /* 0x000fe20007ffe803 */
[----:B------:R-:W-:Y:S01]  /*12c0*/  IMAD.U32 R4, RZ, RZ, UR6 ;  /* 0x00000006ff047e24 */ /* 0x000fe2000f8e00ff */
[C---:B------:R-:W-:Y:S01]  /*12d0*/  LOP3.LUT R93, R94.reuse, 0x3, RZ, 0xc0, !PT ;  /* 0x000000035e5d7812 */ /* 0x040fe200078ec0ff */
[----:B------:R-:W-:Y:S01]  /*12e0*/  UISETP.LT.AND UP0, UPT, UR43, 0x1, UPT ;  /* 0x000000012b00788c */ /* 0x000fe2000bf01270 */
[----:B------:R-:W-:Y:S01]  /*12f0*/  LOP3.LUT R95, R94, 0x80, RZ, 0xc0, !PT ;  /* 0x000000805e5f7812 */ /* 0x000fe200078ec0ff */
[----:B------:R-:W-:Y:S01]  /*1300*/  IMAD R3, R6, -0x40, R3 ;  /* 0xffffffc006037824 */ /* 0x000fe200078e0203 */
[----:B------:R-:W-:Y:S01]  /*1310*/  ULDC UR4, c[0x0][0x284] ;  /* 0x0000a10000047ab9 */ /* 0x000fe20000000800 */
[----:B--2---:R-:W-:Y:S01]  /*1320*/  SHF.L.U32 R5, R5, R92, RZ ;  /* 0x0000005c05057219 */ /* 0x004fe200000006ff */
[----:B------:R-:W-:Y:S01]  /*1330*/  USEL UR44, UR43, 0x1, UP0 ;  /* 0x000000012b2c7887 */ /* 0x000fe20008000000 */
[----:B------:R-:W-:Y:S01]  /*1340*/  IMAD R93, R93, -0x2, R4 ;  /* 0xfffffffe5d5d7824 */ /* 0x000fe200078e0204 */
[----:B------:R-:W-:Y:S01]  /*1350*/  LOP3.LUT R22, R22, R0, RZ, 0xfc, !PT ;  /* 0x0000000016167212 */ /* 0x000fe200078efcff */
[----:B------:R-:W-:Y:S01]  /*1360*/  IMAD.SHL.U32 R94, R94, 0x2, RZ ;  /* 0x000000025e5e7824 */ /* 0x000fe200078e00ff */
[----:B------:R-:W-:Y:S01]  /*1370*/  SHF.L.U32 R92, R7, R92, RZ ;  /* 0x0000005c075c7219 */ /* 0x000fe200000006ff */
[----:B------:R-:W-:Y:S01]  /*1380*/  VIADD R98, R3, UR4 ;  /* 0x0000000403627c36 */ /* 0x000fe20008000000 */
[----:B------:R-:W-:Y:S01]  /*1390*/  LOP3.LUT R103, R18, 0x1, RZ, 0xfc, !PT ;  /* 0x0000000112677812 */ /* 0x000fe200078efcff */
[----:B------:R-:W-:Y:S01]  /*13a0*/  IMAD.MOV.U32 R23, RZ, RZ, RZ ;  /* 0x000000ffff177224 */ /* 0x000fe200078e00ff */
[C---:B0-----:R-:W-:Y:S01]  /*13b0*/  SHF.L.U64.HI R91, R90.reuse, 0x3, R91 ;  /* 0x000000035a5b7819 */ /* 0x041fe2000001025b */
[----:B------:R-:W-:Y:S01]  /*13c0*/  IMAD.SHL.U32 R90, R90, 0x8, RZ ;  /* 0x000000085a5a7824 */ /* 0x000fe200078e00ff */
[----:B------:R-:W-:Y:S01]  /*13d0*/  SHF.R.U32.HI R95, RZ, 0x7, R95 ;  /* 0x00000007ff5f7819 */ /* 0x000fe2000001165f */
[----:B------:R-:W-:Y:S01]  /*13e0*/  UIADD3 UR44, UR43, -UR44, URZ ;  /* 0x8000002c2b2c7290 */ /* 0x000fe2000fffe03f */
[----:B------:R-:W-:Y:S01]  /*13f0*/  LOP3.LUT R97, RZ, R5, RZ, 0x33, !PT ;  /* 0x00000005ff617212 */ /* 0x000fe200078e33ff */
[----:B------:R-:W-:Y:S01]  /*1400*/  UMOV UR40, URZ ;  /* 0x0000003f00287c82 */ /* 0x000fe20008000000 */
[----:B------:R-:W-:Y:S01]  /*1410*/  UMOV UR42, URZ ;  /* 0x0000003f002a7c82 */ /* 0x000fe20008000000 */
[----:B-1----:R-:W-:-:S08]  /*1420*/  VIADD R96, R96, 0xffffffff ;  /* 0xffffffff60607836 */ /* 0x002fd00000000000 */
.L_x_162:
[----:B0-----:R-:W0:Y:S01]  /*1430*/  SHFL.IDX PT, R0, R95, RZ, 0x1f ;  /* 0x00001fff5f007589 */ /* 0x001e2200000e0000 */
[----:B-1----:R-:W1:Y:S01]  /*1440*/  S2UR UR7, SR_CgaCtaId ;  /* 0x00000000000779c3 */ /* 0x002e620000008800 */
[----:B------:R-:W-:Y:S01]  /*1450*/  UMOV UR6, 0x400 ;  /* 0x0000040000067882 */ /* 0x000fe20000000000 */
[----:B0-----:R-:W-:Y:S01]  /*1460*/  R2UR UR4, R0 ;  /* 0x00000000000472ca */ /* 0x001fe200000e0000 */
[----:B-1----:R-:W-:-:S12]  /*1470*/  ULEA UR6, UR7, UR6, 0x18 ;  /* 0x0000000607067291 */ /* 0x002fd8000f8ec03f */
[----:B------:R-:W-:-:S04]  /*1480*/  ULEA.HI UR5, UR4, UR4, URZ, 0x1 ;  /* 0x0000000404057291 */ /* 0x000fc8000f8f083f */
[----:B------:R-:W-:-:S04]  /*1490*/  ULOP3.LUT UR5, UR5, 0x7fffe, URZ, 0xc0, !UPT ;  /* 0x0007fffe05057892 */ /* 0x000fc8000f8ec03f */
[----:B------:R-:W-:-:S03]  /*14a0*/  UIADD3 UR5, UR4, -UR5, URZ ;  /* 0x8000000504057290 */ /* 0x000fc6000fffe03f */
[----:B------:R-:W-:Y:S01]  /*14b0*/  ULDC UR4, c[0x0][0x28c] ;  /* 0x0000a30000047ab9 */ /* 0x000fe20000000800 */
[----:B------:R-:W-:Y:S01]  /*14c0*/  ULEA UR5, UR5, UR6, 0xd ;  /* 0x0000000605057291 */ /* 0x000fe2000f8e683f */
[----:B------:R-:W-:-:S03]  /*14d0*/  ISETP.LT.AND P0, PT, RZ, UR4, PT ;  /* 0x00000004ff007c0c */ /* 0x000fc6000bf01270 */
[----:B------:R-:W-:-:S04]  /*14e0*/  UIADD3 UR5, UR5, 0x100, URZ ;  /* 0x0000010005057890 */ /* 0x000fc8000fffe03f */
[----:B------:R-:W-:-:S04]  /*14f0*/  USHF.R.U32.HI UR5, URZ, 0x4, UR5 ;  /* 0x000000043f057899 */ /* 0x000fc80008011605 */
[----:B------:R-:W-:-:S04]  /*1500*/  ULOP3.LUT UR5, UR5, 0x3fff, URZ, 0xc0, !UPT ;  /* 0x00003fff05057892 */ /* 0x000fc8000f8ec03f */
[----:B------:R-:W-:Y:S01]  /*1510*/  ULOP3.LUT UR45, UR5, 0x10000, URZ, 0xfc, !UPT ;  /* 0x00010000052d7892 */ /* 0x000fe2000f8efc3f */
[----:B--2345:R-:W-:Y:S11]  /*1520*/  @P0 BRA `(.L_x_17) ;  /* 0x0000000000400947 */ /* 0x03cff60003800000 */
[----:B------:R-:W-:Y:S01]  /*1530*/  MOV R0, 0x0 ;  /* 0x0000000000007802 */ /* 0x000fe20000000f00 */
[----:B------:R-:W-:Y:S01]  /*1540*/  ULDC.64 UR4, c[0x4][0x68] ;  /* 0x01001a0000047ab9 */ /* 0x000fe20000000a00 */
[----:B------:R-:W-:Y:S01]  /*1550*/  ULDC.64 UR6, c[0x4][0x8] ;  /* 0x0100020000067ab9 */ /* 0x000fe20000000a00 */
[----:B------:R-:W-:Y:S01]  /*1560*/  IMAD.U32 R4, RZ, RZ, UR4 ;  /* 0x00000004ff047e24 */ /* 0x000fe2000f8e00ff */
[----:B------:R0:W1:Y:S01]  /*1570*/  LDC.64 R14, c[0x4][R0] ;  /* 0x01000000000e7b82 */ /* 0x0000620000000a00 */
[----:B------:R-:W-:Y:S01]  /*1580*/  IMAD.U32 R5, RZ, RZ, UR5 ;  /* 0x00000005ff057e24 */ /* 0x000fe2000f8e00ff */
[----:B------:R-:W-:Y:S01]  /*1590*/  ULDC.64 UR4, c[0x4][0x70] ;  /* 0x01001c0000047ab9 */ /* 0x000fe20000000a00 */
[----:B------:R-:W-:Y:S02]  /*15a0*/  IMAD.U32 R10, RZ, RZ, UR6 ;  /* 0x00000006ff0a7e24 */ /* 0x000fe4000f8e00ff */
[----:B------:R-:W-:Y:S02]  /*15b0*/  IMAD.U32 R6, RZ, RZ, UR4 ;  /* 0x00000004ff067e24 */ /* 0x000fe4000f8e00ff */
[----:B------:R-:W-:-:S02]  /*15c0*/  IMAD.U32 R7, RZ, RZ, UR5 ;  /* 0x00000005ff077e24 */ /* 0x000fc4000f8e00ff */
[----:B------:R-:W-:Y:S02]  /*15d0*/  IMAD.U32 R11, RZ, RZ, UR7 ;  /* 0x00000007ff0b7e24 */ /* 0x000fe4000f8e00ff */
[----:B------:R-:W-:Y:S02]  /*15e0*/  IMAD.MOV.U32 R8, RZ, RZ, 0x1e1 ;  /* 0x000001e1ff087424 */ /* 0x000fe400078e00ff */
[----:B------:R-:W-:Y:S02]  /*15f0*/  IMAD.MOV.U32 R12, RZ, RZ, 0x1 ;  /* 0x00000001ff0c7424 */ /* 0x000fe400078e00ff */
[----:B0-----:R-:W-:-:S07]  /*1600*/  IMAD.MOV.U32 R13, RZ, RZ, RZ ;  /* 0x000000ffff0d7224 */ /* 0x001fce00078e00ff */
[----:B------:R-:W-:-:S07]  /*1610*/  LEPC R20, `(.L_x_17) ;  /* 0x000000001014794e */ /* 0x000fce0000000000 */
[----:B-1---5:R-:W-:Y:S05]  /*1620*/  CALL.ABS.NOINC R14 ;  /* 0x000000000e007343 */ /* 0x022fea0003c00000 */
.L_x_17:
[----:B------:R-:W-:-:S13]  /*1630*/  ISETP.NE.AND P0, PT, R103, 0x3, PT ;  /* 0x000000036700780c */ /* 0x000fda0003f05270 */
[----:B------:R-:W-:Y:S05]  /*1640*/  @!P0 BRA `(.L_x_18) ;  /* 0x0000000000048947 */ /* 0x000fea0003800000 */
[----:B------:R-:W-:Y:S01]  /*1650*/  BPT.TRAP 0x1 ;  /* 0x000000040000795c */ /* 0x000fe20000300000 */
.L_x_18:
[----:B------:R-:W0:Y:S01]  /*1660*/  S2UR UR5, SR_CgaCtaId ;  /* 0x00000000000579c3 */ /* 0x000e220000008800 */
[----:B------:R-:W-:Y:S01]  /*1670*/  UMOV UR4, 0x400 ;  /* 0x0000040000047882 */ /* 0x000fe20000000000 */
[----:B------:R-:W-:Y:S02]  /*1680*/  IMAD.U32 R0, RZ, RZ, UR40 ;  /* 0x00000028ff007e24 */ /* 0x000fe4000f8e00ff */
[----:B------:R-:W-:-:S03]  /*1690*/  IMAD.U32 R3, RZ, RZ, UR42 ;  /* 0x0000002aff037e24 */ /* 0x000fc6000f8e00ff */
[----:B------:R-:W-:Y:S01]  /*16a0*/  SHF.L.U32 R0, R0, 0x1f, RZ ;  /* 0x0000001f00007819 */ /* 0x000fe200000006ff */
[----:B0-----:R-:W-:-:S06]  /*16b0*/  ULEA UR4, UR5, UR4, 0x18 ;  /* 0x0000000405047291 */ /* 0x001fcc000f8ec03f */
[----:B------:R-:W-:-:S04]  /*16c0*/  IMAD.U32 R6, RZ, RZ, UR4 ;  /* 0x00000004ff067e24 */ /* 0x000fc8000f8e00ff */
[----:B------:R-:W-:-:S04]  /*16d0*/  IMAD R3, R3, 0x8, R6 ;  /* 0x0000000803037824 */ /* 0x000fc800078e0206 */
[----:B------:R0:W1:Y:S01]  /*16e0*/  SYNCS.PHASECHK.TRANS64.TRYWAIT P1, [R3+URZ], R0 ;  /* 0x00000000030075a7 */ /* 0x000062000802017f */
[----:B------:R-:W-:Y:S05]  /*16f0*/  @!P0 BRA `(.L_x_19) ;  /* 0x0000000000048947 */ /* 0x000fea0003800000 */
[----:B------:R-:W-:Y:S01]  /*1700*/  BPT.TRAP 0x1 ;  /* 0x000000040000795c */ /* 0x000fe20000300000 */
.L_x_19:
[----:B------:R-:W-:-:S05]  /*1710*/  IMAD.U32 R4, RZ, RZ, UR44 ;  /* 0x0000002cff047e24 */ /* 0x000fca000f8e00ff */
[----:B------:R-:W-:Y:S01]  /*1720*/  ISETP.GE.AND P2, PT, R4, 0x1, PT ;  /* 0x000000010400780c */ /* 0x000fe20003f46270 */
[----:B-1----:R-:W-:-:S12]  /*1730*/  @P1 BRA `(.L_x_20) ;  /* 0x0000000000081947 */ /* 0x002fd80003800000 */
[----:B------:R-:W1:Y:S02]  /*1740*/  SYNCS.PHASECHK.TRANS64.TRYWAIT P1, [R3+URZ], R0 ;  /* 0x00000000030075a7 */ /* 0x000e64000802017f */
[----:B-1----:R-:W-:Y:S05]  /*1750*/  @!P1 BRA `(.L_x_21) ;  /* 0x0000006800949947 */ /* 0x002fea0003800000 */
.L_x_20:
[----:B------:R-:W-:Y:S05]  /*1760*/  WARPSYNC.ALL ;  /* 0x0000000000007948 */ /* 0x000fea0003800000 */
[----:B------:R-:W-:Y:S01]  /*1770*/  R2UR UR4, R6 ;  /* 0x00000000060472ca */ /* 0x000fe200000e0000 */
[----:B------:R-:W-:Y:S01]  /*1780*/  ULEA UR5, UR42, UR45, 0xb ;  /* 0x0000002d2a057291 */ /* 0x000fe2000f8e583f */
[----:B------:R-:W-:Y:S01]  /*1790*/  WARPGROUP.ARRIVE ;  /* 0x00000000000079c5 */ /* 0x000fe20000000000 */
[----:B------:R-:W-:Y:S01]  /*17a0*/  UMOV UR9, 0x40000040 ;  /* 0x4000004000097882 */ /* 0x000fe20000000000 */
[----:B------:R-:W-:-:S04]  /*17b0*/  UMOV UR11, 0x40000040 ;  /* 0x40000040000b7882 */ /* 0x000fc80000000000 */
[----:B------:R-:W-:-:S05]  /*17c0*/  UMOV UR8, UR5 ;  /* 0x0000000500087c82 */ /* 0x000fca0008000000 */
[----:B------:R-:W-:-:S04]  /*17d0*/  UIADD3 UR4, UR4, 0x28100, URZ ;  /* 0x0002810004047890 */ /* 0x000fc8000fffe03f */
[----:B------:R-:W-:-:S04]  /*17e0*/  USHF.R.U32.HI UR4, URZ, 0x4, UR4 ;  /* 0x000000043f047899 */ /* 0x000fc80008011604 */
[----:B------:R-:W-:-:S04]  /*17f0*/  ULOP3.LUT UR4, UR4, 0x3fff, URZ, 0xc0, !UPT ;  /* 0x00003fff04047892 */ /* 0x000fc8000f8ec03f */
[----:B------:R-:W-:-:S04]  /*1800*/  ULOP3.LUT UR4, UR4, 0x10000, URZ, 0xfc, !UPT ;  /* 0x0001000004047892 */ /* 0x000fc8000f8efc3f */
[----:B------:R-:W-:-:S07]  /*1810*/  ULEA UR6, UR42, UR4, 0xb ;  /* 0x000000042a067291 */ /* 0x000fce000f8e583f */
[----:B------:R-:W-:Y:S02]  /*1820*/  UMOV UR10, UR6 ;  /* 0x00000006000a7c82 */ /* 0x000fe40008000000 */
[----:B------:R-:W-:Y:S01]  /*1830*/  HGMMA.64x128x16.F32.BF16 R24, gdesc[UR8], RZ, !UPT, gsb0 ;  /* 0x01e00000081879f0 */ /* 0x000fe2000c0018ff */
[----:B------:R-:W-:Y:S02]  /*1840*/  UIADD3 UR8, UR5, 0x2, URZ ;  /* 0x0000000205087890 */ /* 0x000fe4000fffe03f */
[----:B------:R-:W-:Y:S01]  /*1850*/  UIADD3 UR10, UR6, 0x2, URZ ;  /* 0x00000002060a7890 */ /* 0x000fe2000fffe03f */
[----:B------:R-:W-:Y:S01]  /*1860*/  UMOV UR9, 0x40000040 ;  /* 0x4000004000097882 */ /* 0x000fe20000000000 */
[----:B------:R-:W-:Y:S01]  /*1870*/  UMOV UR11, 0x40000040 ;  /* 0x40000040000b7882 */ /* 0x000fe20000000000 */
[----:B------:R-:W-:Y:S02]  /*1880*/  WARPGROUP.DEPBAR.LE gsb0, 0x0 ;  /* 0x00008000000079c5 */ /* 0x000fe40000010000 */
[----:B------:R-:W-:-:S06]  /*1890*/  WARPGROUP.ARRIVE ;  /* 0x00000000000079c5 */ /* 0x000fcc0000000000 */
[----:B------:R-:W-:Y:S01]  /*18a0*/  HGMMA.64x128x16.F32.BF16 R24, gdesc[UR8], R24, gsb0 ;  /* 0x01e00000081879f0 */ /* 0x000fe20008001818 */
        /* <DEDUP_REMOVED lines=41> */
[----:B------:R-:W-:Y:S03]  /*1b40*/  HGMMA.64x128x16.F32.BF16 R24, gdesc[UR8], R24, gsb0 ;  /* 0x01e00000081879f0 */ /* 0x000fe60008001818 */
[----:B------:R-:W-:Y:S02]  /*1b50*/  WARPGROUP.DEPBAR.LE gsb0, 0x0 ;  /* 0x00008000000079c5 */ /* 0x000fe40000010000 */
[----:B------:R-:W-:Y:S05]  /*1b60*/  @!P2 BRA `(.L_x_22) ;  /* 0x000000040098a947 */ /* 0x000fea0003800000 */
[----:B------:R-:W-:Y:S01]  /*1b70*/  UIADD3 UR5, UR42, 0x1, URZ ;  /* 0x000000012a057890 */ /* 0x000fe2000fffe03f */
[----:B01----:R-:W-:Y:S02]  /*1b80*/  IMAD.U32 R0, RZ, RZ, UR44 ;  /* 0x0000002cff007e24 */ /* 0x003fe4000f8e00ff */
[----:B------:R-:W-:Y:S01]  /*1b90*/  IMAD.U32 R3, RZ, RZ, UR42 ;  /* 0x0000002aff037e24 */ /* 0x000fe2000f8e00ff */
[----:B------:R-:W-:-:S04]  /*1ba0*/  UISETP.NE.AND UP0, UPT, UR5, 0x5, UPT ;  /* 0x000000050500788c */ /* 0x000fc8000bf05270 */
[----:B------:R-:W-:Y:S02]  /*1bb0*/  USEL UR6, URZ, 0x1, UP0 ;  /* 0x000000013f067887 */ /* 0x000fe40008000000 */
[----:B------:R-:W-:Y:S02]  /*1bc0*/  USEL UR5, UR5, URZ, UP0 ;  /* 0x0000003f05057287 */ /* 0x000fe40008000000 */
[----:B------:R-:W-:-:S06]  /*1bd0*/  ULOP3.LUT UR6, UR40, UR6, URZ, 0x3c, !UPT ;  /* 0x0000000628067292 */ /* 0x000fcc000f8e3c3f */
[----:B------:R-:W-:-:S07]  /*1be0*/  IMAD.U32 R7, RZ, RZ, UR6 ;  /* 0x00000006ff077e24 */ /* 0x000fce000f8e00ff */
.L_x_29:
[----:B------:R-:W-:Y:S05]  /*1bf0*/  @!P0 BRA `(.L_x_23) ;  /* 0x0000000000048947 */ /* 0x000fea0003800000 */
[----:B------:R-:W-:Y:S01]  /*1c00*/  BPT.TRAP 0x1 ;  /* 0x000000040000795c */ /* 0x000fe20000300000 */
.L_x_23:
[----:B------:R-:W0:Y:S01]  /*1c10*/  S2UR UR7, SR_CgaCtaId ;  /* 0x00000000000779c3 */ /* 0x000e220000008800 */
[----:B------:R-:W-:Y:S01]  /*1c20*/  UMOV UR6, 0x400 ;  /* 0x0000040000067882 */ /* 0x000fe20000000000 */
[----:B------:R-:W-:Y:S01]  /*1c30*/  IMAD.U32 R5, RZ, RZ, UR5 ;  /* 0x00000005ff057e24 */ /* 0x000fe2000f8e00ff */
[----:B------:R-:W-:Y:S01]  /*1c40*/  SHF.L.U32 R4, R7, 0x1f, RZ ;  /* 0x0000001f07047819 */ /* 0x000fe200000006ff */
[----:B0-----:R-:W-:-:S06]  /*1c50*/  ULEA UR6, UR7, UR6, 0x18 ;  /* 0x0000000607067291 */ /* 0x001fcc000f8ec03f */
[----:B------:R-:W-:-:S04]  /*1c60*/  IMAD.U32 R6, RZ, RZ, UR6 ;  /* 0x00000006ff067e24 */ /* 0x000fc8000f8e00ff */
[----:B------:R-:W-:-:S04]  /*1c70*/  IMAD R5, R5, 0x8, R6 ;  /* 0x0000000805057824 */ /* 0x000fc800078e0206 */
[----:B------:R0:W1:Y:S01]  /*1c80*/  SYNCS.PHASECHK.TRANS64.TRYWAIT P1, [R5+URZ], R4 ;  /* 0x00000004050075a7 */ /* 0x000062000802017f */
[----:B------:R-:W-:Y:S05]  /*1c90*/  @!P0 BRA `(.L_x_24) ;  /* 0x0000000000048947 */ /* 0x000fea0003800000 */
[----:B------:R-:W-:Y:S01]  /*1ca0*/  BPT.TRAP 0x1 ;  /* 0x000000040000795c */ /* 0x000fe20000300000 */
.L_x_24:
[----:B-1----:R-:W-:Y:S05]  /*1cb0*/  @P1 BRA `(.L_x_25) ;  /* 0x0000000000081947 */ /* 0x002fea0003800000 */
[----:B------:R-:W1:Y:S02]  /*1cc0*/  SYNCS.PHASECHK.TRANS64.TRYWAIT P1, [R5+URZ], R4 ;  /* 0x00000004050075a7 */ /* 0x000e64000802017f */
[----:B-1----:R-:W-:Y:S05]  /*1cd0*/  @!P1 BRA `(.L_x_26) ;  /* 0x0000006400489947 */ /* 0x002fea0003800000 */
.L_x_25:
[----:B------:R-:W-:Y:S01]  /*1ce0*/  ULEA UR6, UR5, UR45, 0xb ;  /* 0x0000002d05067291 */ /* 0x000fe2000f8e583f */
[----:B------:R-:W-:Y:S01]  /*1cf0*/  WARPGROUP.ARRIVE ;  /* 0x00000000000079c5 */ /* 0x000fe20000000000 */
[----:B------:R-:W-:Y:S01]  /*1d00*/  ULEA UR7, UR5, UR4, 0xb ;  /* 0x0000000405077291 */ /* 0x000fe2000f8e583f */
[----:B------:R-:W-:Y:S01]  /*1d10*/  UMOV UR9, 0x40000040 ;  /* 0x4000004000097882 */ /* 0x000fe20000000000 */
[----:B------:R-:W-:-:S03]  /*1d20*/  UMOV UR11, 0x40000040 ;  /* 0x40000040000b7882 */ /* 0x000fc60000000000 */
[----:B------:R-:W-:Y:S02]  /*1d30*/  UMOV UR8, UR6 ;  /* 0x0000000600087c82 */ /* 0x000fe40008000000 */
[----:B------:R-:W-:Y:S02]  /*1d40*/  UMOV UR10, UR7 ;  /* 0x00000007000a7c82 */ /* 0x000fe40008000000 */
[----:B------:R-:W-:Y:S01]  /*1d50*/  HGMMA.64x128x16.F32.BF16 R24, gdesc[UR8], R24, gsb0 ;  /* 0x01e00000081879f0 */ /* 0x000fe20008001818 */
[----:B------:R-:W-:Y:S02]  /*1d60*/  UIADD3 UR8, UR6, 0x2, URZ ;  /* 0x0000000206087890 */ /* 0x000fe4000fffe03f */
[----:B------:R-:W-:Y:S01]  /*1d70*/  UIADD3 UR10, UR7, 0x2, URZ ;  /* 0x00000002070a7890 */ /* 0x000fe2000fffe03f */
[----:B------:R-:W-:Y:S01]  /*1d80*/  UMOV UR9, 0x40000040 ;  /* 0x4000004000097882 */ /* 0x000fe20000000000 */
[----:B------:R-:W-:Y:S01]  /*1d90*/  UMOV UR11, 0x40000040 ;  /* 0x40000040000b7882 */ /* 0x000fe20000000000 */
[----:B------:R-:W-:-:S02]  /*1da0*/  WARPGROUP.DEPBAR.LE gsb0, 0x0 ;  /* 0x00008000000079c5 */ /* 0x000fc40000010000 */
        /* <DEDUP_REMOVED lines=46> */
[----:B------:R-:W-:Y:S01]  /*2090*/  BPT.TRAP 0x1 ;  /* 0x000000040000795c */ /* 0x000fe20000300000 */
.L_x_27:
[----:B------:R-:W-:-:S13]  /*20a0*/  ISETP.NE.AND P1, PT, R102, RZ, PT ;  /* 0x000000ff6600720c */ /* 0x000fda0003f25270 */
[----:B01----:R-:W-:-:S04]  /*20b0*/  @P1 IMAD R4, R3, 0x8, R6 ;  /* 0x0000000803041824 */ /* 0x003fc800078e0206 */
[----:B------:R-:W-:-:S05]  /*20c0*/  @P1 VIADD R4, R4, 0x28 ;  /* 0x0000002804041836 */ /* 0x000fca0000000000 */
[----:B------:R-:W-:-:S04]  /*20d0*/  @P1 PRMT R4, R19, 0x654, R4 ;  /* 0x0000065413041816 */ /* 0x000fc80000000004 */
[----:B------:R0:W-:Y:S01]  /*20e0*/  @P1 SYNCS.ARRIVE.TRANS64.RED.A1T0 RZ, [R4+URZ], RZ ;  /* 0x000000ff04ff19a7 */ /* 0x0001e2000810043f */
[----:B------:R-:W-:-:S13]  /*20f0*/  ISETP.GT.U32.AND P1, PT, R18, 0x1, PT ;  /* 0x000000011200780c */ /* 0x000fda0003f24070 */
[----:B0-----:R-:W-:Y:S05]  /*2100*/  @P1 BRA `(.L_x_28) ;  /* 0x0000000000041947 */ /* 0x001fea0003800000 */
[----:B------:R-:W-:Y:S01]  /*2110*/  BPT.TRAP 0x1 ;  /* 0x000000040000795c */ /* 0x000fe20000300000 */
.L_x_28:
[----:B------:R-:W-:Y:S01]  /*2120*/  UIADD3 UR5, UR5, 0x1, URZ ;  /* 0x0000000105057890 */ /* 0x000fe2000fffe03f */
[C---:B------:R-:W-:Y:S01]  /*2130*/  ISETP.GT.AND P2, PT, R0.reuse, 0x1, PT ;  /* 0x000000010000780c */ /* 0x040fe20003f44270 */
[----:B------:R-:W-:Y:S02]  /*2140*/  VIADD R3, R3, 0x1 ;  /* 0x0000000103037836 */ /* 0x000fe40000000000 */
[----:B------:R-:W-:Y:S01]  /*2150*/  UISETP.NE.AND UP0, UPT, UR5, 0x5, UPT ;  /* 0x000000050500788c */ /* 0x000fe2000bf05270 */
[----:B------:R-:W-:Y:S02]  /*2160*/  VIADD R0, R0, 0xffffffff ;  /* 0xffffffff00007836 */ /* 0x000fe40000000000 */
[C---:B------:R-:W-:Y:S01]  /*2170*/  ISETP.NE.AND P1, PT, R3.reuse, 0x5, PT ;  /* 0x000000050300780c */ /* 0x040fe20003f25270 */
[----:B------:R-:W-:Y:S02]  /*2180*/  USEL UR6, URZ, 0x1, UP0 ;  /* 0x000000013f067887 */ /* 0x000fe40008000000 */
[----:B------:R-:W-:Y:S01]  /*2190*/  USEL UR5, UR5, URZ, UP0 ;  /* 0x0000003f05057287 */ /* 0x000fe20008000000 */
[----:B------:R-:W-:-:S03]  /*21a0*/  SEL R3, R3, RZ, P1 ;  /* 0x000000ff03037207 */ /* 0x000fc60000800000 */
[----:B------:R-:W-:Y:S01]  /*21b0*/  LOP3.LUT R7, R7, UR6, RZ, 0x3c, !PT ;  /* 0x0000000607077c12 */ /* 0x000fe2000f8e3cff */
[----:B------:R-:W-:Y:S07]  /*21c0*/  @P2 BRA `(.L_x_29) ;  /* 0xfffffff800882947 */ /* 0x000fee000383ffff */
.L_x_22:
[----:B01----:R-:W0:Y:S02]  /*21d0*/  LDC R0, c[0x0][0x28c] ;  /* 0x0000a300ff007b82 */ /* 0x003e240000000800 */
[----:B0-----:R-:W-:-:S13]  /*21e0*/  ISETP.GE.AND P1, PT, R0, 0x1, PT ;  /* 0x000000010000780c */ /* 0x001fda0003f26270 */
[----:B------:R-:W-:Y:S05]  /*21f0*/  @!P1 BRA `(.L_x_30) ;  /* 0x0000000000449947 */ /* 0x000fea0003800000 */
[----:B------:R-:W-:Y:S05]  /*2200*/  @!P0 BRA `(.L_x_31) ;  /* 0x0000000000048947 */ /* 0x000fea0003800000 */
[----:B------:R-:W-:Y:S01]  /*2210*/  BPT.TRAP 0x1 ;  /* 0x000000040000795c */ /* 0x000fe20000300000 */
.L_x_31:
[----:B------:R-:W-:-:S13]  /*2220*/  ISETP.NE.AND P0, PT, R102, RZ, PT ;  /* 0x000000ff6600720c */ /* 0x000fda0003f05270 */
[----:B------:R-:W-:-:S05]  /*2230*/  VOTEU.ANY UP0, P0 ;  /* 0x00000000003f7886 */ /* 0x000fca0000000100 */
[----:B------:R-:W-:-:S06]  /*2240*/  @UP0 UIADD3 UR4, UR44, UR42, URZ ;  /* 0x0000002a2c040290 */ /* 0x000fcc000fffe03f */
[----:B------:R-:W-:Y:S02]  /*2250*/  IMAD.U32 R4, RZ, RZ, UR4 ;  /* 0x00000004ff047e24 */ /* 0x000fe4000f8e00ff */
[----:B------:R-:W-:Y:S02]  /*2260*/  IMAD.U32 R3, RZ, RZ, UR4 ;  /* 0x00000004ff037e24 */ /* 0x000fe4000f8e00ff */
[----:B------:R-:W-:-:S05]  /*2270*/  @P0 IMAD.WIDE.U32 R4, R4, -0x33333333, RZ ;  /* 0xcccccccd04040825 */ /* 0x000fca00078e00ff */
[----:B------:R-:W-:-:S05]  /*2280*/  @P0 SHF.R.U32.HI R0, RZ, 0x2, R5 ;  /* 0x00000002ff000819 */ /* 0x000fca0000011605 */
[----:B------:R-:W-:-:S04]  /*2290*/  @P0 IMAD R0, R0, -0x5, R3 ;  /* 0xfffffffb00000824 */ /* 0x000fc800078e0203 */
[----:B------:R-:W-:-:S04]  /*22a0*/  @P0 IMAD R0, R0, 0x8, R6 ;  /* 0x0000000800000824 */ /* 0x000fc800078e0206 */
[----:B------:R-:W-:-:S05]  /*22b0*/  @P0 VIADD R0, R0, 0x28 ;  /* 0x0000002800000836 */ /* 0x000fca0000000000 */
[----:B------:R-:W-:-:S04]  /*22c0*/  @P0 PRMT R0, R19, 0x654, R0 ;  /* 0x0000065413000816 */ /* 0x000fc80000000000 */
[----:B------:R0:W-:Y:S01]  /*22d0*/  @P0 SYNCS.ARRIVE.TRANS64.RED.A1T0 RZ, [R0+URZ], RZ ;  /* 0x000000ff00ff09a7 */ /* 0x0001e2000810043f */
[----:B------:R-:W-:-:S13]  /*22e0*/  ISETP.GT.U32.AND P0, PT, R18, 0x1, PT ;  /* 0x000000011200780c */ /* 0x000fda0003f04070 */
[----:B0-----:R-:W-:Y:S05]  /*22f0*/  @P0 BRA `(.L_x_30) ;  /* 0x0000000000040947 */ /* 0x001fea0003800000 */
[----:B------:R-:W-:Y:S01]  /*2300*/  BPT.TRAP 0x1 ;  /* 0x000000040000795c */ /* 0x000fe20000300000 */
.L_x_30:
[----:B------:R-:W-:Y:S01]  /*2310*/  IMAD.SHL.U32 R3, R100, 0x80, RZ ;  /* 0x0000008064037824 */ /* 0x000fe200078e00ff */
[----:B------:R-:W-:Y:S01]  /*2320*/  UIADD3 UR42, UR43, UR42, URZ ;  /* 0x0000002a2b2a7290 */ /* 0x000fe2000fffe03f */
[----:B------:R-:W-:Y:S01]  /*2330*/  SHF.R.S32.HI R13, RZ, 0x1f, R99 ;  /* 0x0000001fff0d7819 */ /* 0x000fe20000011463 */
[----:B------:R-:W-:Y:S01]  /*2340*/  UISETP.GE.U32.AND UP1, UPT, UR43, 0x5, UPT ;  /* 0x000000052b00788c */ /* 0x000fe2000bf26070 */
[----:B------:R-:W-:Y:S01]  /*2350*/  IMAD.SHL.U32 R7, R101, 0x80, RZ ;  /* 0x0000008065077824 */ /* 0x000fe200078e00ff */
[----:B------:R-:W-:Y:S01]  /*2360*/  ULDC UR7, c[0x0][0x288] ;  /* 0x0000a20000077ab9 */ /* 0x000fe20000000800 */
[C---:B------:R-:W-:Y:S01]  /*2370*/  LOP3.LUT R8, R3.reuse, 0x6, R94, 0xf8, !PT ;  /* 0x0000000603087812 */ /* 0x040fe200078ef85e */
[----:B------:R-:W-:Y:S01]  /*2380*/  UISETP.GT.U32.AND UP0, UPT, UR42, 0x4, UPT ;  /* 0x000000042a00788c */ /* 0x000fe2000bf04070 */
[----:B------:R-:W-:Y:S01]  /*2390*/  ISETP.GE.AND P0, PT, R3, UR7, PT ;  /* 0x0000000703007c0c */ /* 0x000fe2000bf06270 */
[----:B------:R-:W-:Y:S01]  /*23a0*/  ULDC.64 UR4, c[0x0][0x5d0] ;  /* 0x0001740000047ab9 */ /* 0x000fe20000000a00 */
[--C-:B------:R-:W-:Y:S01]  /*23b0*/  SHF.R.S32.HI R9, RZ, 0x1f, R8.reuse ;  /* 0x0000001fff097819 */ /* 0x100fe20000011408 */
[----:B------:R-:W-:Y:S01]  /*23c0*/  ULDC UR10, c[0x0][0x284] ;  /* 0x0000a100000a7ab9 */ /* 0x000fe20000000800 */
[----:B------:R-:W-:Y:S01]  /*23d0*/  IMAD R0, R13, UR4, RZ ;  /* 0x000000040d007c24 */ /* 0x000fe2000f8e02ff */
[----:B------:R-:W-:Y:S01]  /*23e0*/  UISETP.LT.U32.AND UP0, UPT, UR43, 0x5, UP0 ;  /* 0x000000052b00788c */ /* 0x000fe20008701070 */
[----:B------:R-:W-:Y:S01]  /*23f0*/  ISETP.GE.OR P0, PT, R7, UR10, P0 ;  /* 0x0000000a07007c0c */ /* 0x000fe20008706670 */
[----:B------:R-:W-:Y:S01]  /*2400*/  IMAD.WIDE.U32 R4, R99, UR4, R8 ;  /* 0x0000000463047c25 */ /* 0x000fe2000f8e0008 */
[----:B------:R-:W-:Y:S01]  /*2410*/  ULDC.64 UR8, c[0x0][0x5c8] ;  /* 0x0001720000087ab9 */ /* 0x000fe20000000a00 */
[----:B------:R-:W-:-:S02]  /*2420*/  USEL UR6, URZ, 0x1, !UP0 ;  /* 0x000000013f067887 */ /* 0x000fc4000c000000 */
[----:B------:R-:W-:Y:S01]  /*2430*/  IMAD R11, R99, UR5, R0 ;  /* 0x00000005630b7c24 */ /* 0x000fe2000f8e0200 */
[----:B------:R-:W-:Y:S01]  /*2440*/  @UP1 UIMAD.WIDE.U32 UR4, UR42, -0x33333333, URZ ;  /* 0xcccccccd2a0418a5 */ /* 0x000fe2000f8e003f */
[----:B------:R-:W-:Y:S01]  /*2450*/  IMAD.WIDE R100, R101, 0x80, R22 ;  /* 0x0000008065647825 */ /* 0x000fe200078e0216 */
[----:B------:R-:W-:Y:S02]  /*2460*/  ULOP3.LUT UR40, UR40, UR6, URZ, 0x3c, !UPT ;  /* 0x0000000628287292 */ /* 0x000fe4000f8e3c3f */
[----:B------:R-:W-:Y:S01]  /*2470*/  @UP1 USHF.R.U32.HI UR4, URZ, 0x2, UR5 ;  /* 0x000000023f041899 */ /* 0x000fe20008011605 */
[----:B------:R-:W-:Y:S02]  /*2480*/  IMAD.IADD R5, R5, 0x1, R11 ;  /* 0x0000000105057824 */ /* 0x000fe400078e020b */
[----:B------:R-:W-:Y:S01]  /*2490*/  IMAD R11, R101, UR8, RZ ;  /* 0x00000008650b7c24 */ /* 0x000fe2000f8e02ff */
[----:B------:R-:W-:Y:S01]  /*24a0*/  @UP1 ULOP3.LUT UR40, UR40, 0x1, UR4, 0x78, !UPT ;  /* 0x0000000128281892 */ /* 0x000fe2000f8e7804 */
[----:B------:R-:W-:-:S04]  /*24b0*/  IMAD.WIDE.U32 R104, R100, UR8, R4 ;  /* 0x0000000864687c25 */ /* 0x000fc8000f8e0004 */
[----:B------:R-:W-:Y:S02]  /*24c0*/  IMAD R11, R100, UR9, R11 ;  /* 0x00000009640b7c24 */ /* 0x000fe4000f8e020b */
[----:B------:R-:W-:Y:S01]  /*24d0*/  IMAD.MOV.U32 R0, RZ, RZ, -0x1 ;  /* 0xffffffffff007424 */ /* 0x000fe200078e00ff */
[----:B------:R-:W-:Y:S06]  /*24e0*/  @P0 BRA `(.L_x_32) ;  /* 0x0000004000040947 */ /* 0x000fec0003800000 */
[----:B-----5:R-:W-:Y:S01]  /*24f0*/  FSETP.NEU.AND P1, PT, R89, RZ, PT ;  /* 0x000000ff5900720b */ /* 0x020fe20003f2d000 */
[----:B------:R-:W-:Y:S01]  /*2500*/  IMAD.IADD R4, R93, 0x1, -R3 ;  /* 0x000000015d047824 */ /* 0x000fe200078e0a03 */
[----:B------:R-:W-:Y:S01]  /*2510*/  BSSY B0, `(.L_x_32) ;  /* 0x00003fe000007945 */ /* 0x000fe20003800000 */
[----:B------:R-:W-:Y:S02]  /*2520*/  IMAD.IADD R3, R98, 0x1, -R7 ;  /* 0x0000000162037824 */ /* 0x000fe400078e0a07 */
[----:B------:R-:W-:Y:S01]  /*2530*/  IMAD.IADD R115, R105, 0x1, R11 ;  /* 0x0000000169737824 */ /* 0x000fe200078e020b */
[----:B------:R-:W-:-:S04]  /*2540*/  ISETP.GT.AND P0, PT, R4, RZ, PT ;  /* 0x000000ff0400720c */ /* 0x000fc80003f04270 */
[----:B------:R-:W-:-:S03]  /*2550*/  ISETP.GT.AND P3, PT, R3, RZ, P0 ;  /* 0x000000ff0300720c */ /* 0x000fc60000764270 */
[----:B------:R-:W-:Y:S10]  /*2560*/  @!P1 BRA `(.L_x_33) ;  /* 0x0000002c00289947 */ /* 0x000ff40003800000 */
[----:B------:R-:W0:Y:S01]  /*2570*/  LDC.64 R108, c[0x0][0x5b8] ;  /* 0x00016e00ff6c7b82 */ /* 0x000e220000000a00 */
[----:B------:R-:W-:-:S07]  /*2580*/  ULDC.64 UR4, c[0x0][0x5c0] ;  /* 0x0001700000047ab9 */ /* 0x000fce0000000a00 */
[----:B------:R-:W1:Y:S08]  /*2590*/  LDC.64 R110, c[0x0][0x5b0] ;  /* 0x00016c00ff6e7b82 */ /* 0x000e700000000a00 */
[----:B------:R-:W2:Y:S01]  /*25a0*/  LDC.64 R112, c[0x0][0x5a8] ;  /* 0x00016a00ff707b82 */ /* 0x000ea20000000a00 */
[-C--:B0-----:R-:W-:Y:S02]  /*25b0*/  IMAD R6, R13, R108.reuse, RZ ;  /* 0x0000006c0d067224 */ /* 0x081fe400078e02ff */
[----:B------:R-:W-:-:S04]  /*25c0*/  IMAD.WIDE.U32 R106, R99, R108, R8 ;  /* 0x0000006c636a7225 */ /* 0x000fc800078e0008 */
[----:B------:R-:W-:Y:S02]  /*25d0*/  IMAD R105, R99, R109, R6 ;  /* 0x0000006d63697224 */ /* 0x000fe400078e0206 */
[-C--:B-1----:R-:W-:Y:S02]  /*25e0*/  IMAD R5, R101, R110.reuse, RZ ;  /* 0x0000006e65057224 */ /* 0x082fe400078e02ff */
[----:B------:R-:W-:Y:S02]  /*25f0*/  IMAD.IADD R13, R107, 0x1, R105 ;  /* 0x000000016b0d7824 */ /* 0x000fe400078e0269 */
[----:B------:R-:W-:Y:S02]  /*2600*/  IMAD.MOV.U32 R12, RZ, RZ, R106 ;  /* 0x000000ffff0c7224 */ /* 0x000fe400078e006a */
[C---:B------:R-:W-:Y:S02]  /*2610*/  IMAD R109, R100.reuse, R111, R5 ;  /* 0x0000006f646d7224 */ /* 0x040fe400078e0205 */
[----:B------:R-:W-:-:S04]  /*2620*/  IMAD.WIDE.U32 R6, R100, R110, R12 ;  /* 0x0000006e64067225 */ /* 0x000fc800078e000c */
[----:B------:R-:W-:Y:S01]  /*2630*/  IMAD.IADD R5, R7, 0x1, R109 ;  /* 0x0000000107057824 */ /* 0x000fe200078e026d */
[----:B--2---:R-:W-:-:S04]  /*2640*/  LEA R14, P1, R6, R112, 0x1 ;  /* 0x00000070060e7211 */ /* 0x004fc800078208ff */
[----:B------:R-:W-:-:S05]  /*2650*/  LEA.HI.X R15, R6, R113, R5, 0x1, P1 ;  /* 0x00000071060f7211 */ /* 0x000fca00008f0c05 */
[----:B------:R0:W2:Y:S01]  /*2660*/  @P3 LDG.E.LTC128B.U16 R5, desc[UR36][R14.64] ;  /* 0x000000240e053981 */ /* 0x0000a2000c1e1520 */
[----:B------:R-:W-:Y:S01]  /*2670*/  IMAD.WIDE.U32 R6, R100, R110, R8 ;  /* 0x0000006e64067225 */ /* 0x000fe200078e0008 */
[----:B------:R-:W-:Y:S03]  /*2680*/  BSSY B1, `(.L_x_34) ;  /* 0x0000013000017945 */ /* 0x000fe60003800000 */
[----:B------:R-:W-:Y:S02]  /*2690*/  IMAD.IADD R7, R109, 0x1, R7 ;  /* 0x000000016d077824 */ /* 0x000fe400078e0207 */
[----:B------:R-:W-:Y:S01]  /*26a0*/  IMAD.WIDE.U32 R20, R99, R108, R6 ;  /* 0x0000006c63147225 */ /* 0x000fe200078e0006 */
[----:B0-----:R-:W-:-:S03]  /*26b0*/  SHF.L.U64.HI R15, R110, 0x3, R111 ;  /* 0x000000036e0f7819 */ /* 0x001fc6000001026f */
[----:B------:R-:W-:Y:S01]  /*26c0*/  IMAD.IADD R7, R105, 0x1, R21 ;  /* 0x0000000169077824 */ /* 0x000fe200078e0215 */
[----:B------:R-:W-:Y:S01]  /*26d0*/  LEA R6, P4, R20, R112, 0x1 ;  /* 0x0000007014067211 */ /* 0x000fe200078808ff */
[----:B------:R-:W-:-:S03]  /*26e0*/  IMAD.SHL.U32 R14, R110, 0x8, RZ ;  /* 0x000000086e0e7824 */ /* 0x000fc600078e00ff */
[----:B------:R-:W-:Y:S01]  /*26f0*/  LEA.HI.X R7, R20, R113, R7, 0x1, P4 ;  /* 0x0000007114077211 */ /* 0x000fe200020f0c07 */
[----:B--2---:R-:W-:-:S04]  /*2700*/  IMAD.U32 R10, R5, 0x10000, RZ ;  /* 0x00010000050a7824 */ /* 0x004fc800078e00ff */
[----:B------:R-:W-:Y:S01]  /*2710*/  FMUL R11, R10, R89 ;  /* 0x000000590a0b7220 */ /* 0x000fe20000400000 */
[----:B------:R-:W-:-:S03]  /*2720*/  LEA R10, P1, R104, UR4, 0x1 ;  /* 0x00000004680a7c11 */ /* 0x000fc6000f8208ff */
[----:B------:R-:W-:Y:S01]  /*2730*/  FFMA R24, R24, R88, R11 ;  /* 0x0000005818187223 */ /* 0x000fe2000000000b */
[----:B------:R-:W-:Y:S02]  /*2740*/  LEA.HI.X R11, R104, UR5, R115, 0x1, P1 ;  /* 0x00000005680b7c11 */ /* 0x000fe400088f0c73 */
[----:B------:R-:W-:Y:S02]  /*2750*/  ISETP.GT.AND P1, PT, R4, 0x1, PT ;  /* 0x000000010400780c */ /* 0x000fe40003f24270 */
[----:B------:R-:W-:Y:S02]  /*2760*/  F2FP.BF16.F32.PACK_AB R24, RZ, R24 ;  /* 0x00000018ff18723e */ /* 0x000fe400000010ff */
[----:B------:R-:W-:-:S03]  /*2770*/  ISETP.GT.AND P2, PT, R3, RZ, P1 ;  /* 0x000000ff0300720c */ /* 0x000fc60000f44270 */
[----:B------:R0:W-:Y:S10]  /*2780*/  @P3 STG.E.U16 desc[UR36][R10.64], R24 ;  /* 0x000000180a003986 */ /* 0x0001f4000c101524 */
[----:B------:R-:W-:Y:S05]  /*2790*/  @!P2 BRA `(.L_x_35) ;  /* 0x000000000004a947 */ /* 0x000fea0003800000 */
[----:B------:R1:W5:Y:S02]  /*27a0*/  LDG.E.LTC128B.U16 R5, desc[UR36][R6.64+0x2] ;  /* 0x0000022406057981 */ /* 0x000364000c1e1520 */
.L_x_35:
[----:B------:R-:W-:Y:S05]  /*27b0*/  BSYNC B1 ;  /* 0x0000000000017941 */ /* 0x000fea0003800000 */
.L_x_34:
[----:B-----5:R-:W-:Y:S01]  /*27c0*/  IMAD.U32 R12, R5, 0x10000, RZ ;  /* 0x00010000050c7824 */ /* 0x020fe200078e00ff */
[----:B------:R-:W-:Y:S01]  /*27d0*/  ISETP.GT.AND P0, PT, R3, 0x8, P0 ;  /* 0x000000080300780c */ /* 0x000fe20000704270 */
[----:B------:R-:W-:Y:S01]  /*27e0*/  IMAD.WIDE.U32 R20, R100, R110, R14 ;  /* 0x0000006e64147225 */ /* 0x000fe200078e000e */
[----:B0-----:R-:W-:-:S03]  /*27f0*/  PRMT R24, R5, 0x7610, R24 ;  /* 0x0000761005187816 */ /* 0x001fc60000000018 */
[----:B------:R-:W-:Y:S01]  /*2800*/  FMUL R12, R12, R89 ;  /* 0x000000590c0c7220 */ /* 0x000fe20000400000 */
[----:B------:R-:W-:Y:S01]  /*2810*/  IMAD.IADD R109, R109, 0x1, R21 ;  /* 0x000000016d6d7824 */ /* 0x000fe200078e0215 */
[----:B------:R-:W-:Y:S02]  /*2820*/  IADD3 R106, P3, R106, R20, RZ ;  /* 0x000000146a6a7210 */ /* 0x000fe40007f7e0ff */
[----:B------:R-:W-:-:S03]  /*2830*/  FFMA R12, R25, R88, R12 ;  /* 0x00000058190c7223 */ /* 0x000fc6000000000c */
[----:B------:R-:W-:Y:S02]  /*2840*/  IMAD.X R13, R109, 0x1, R13, P3 ;  /* 0x000000016d0d7824 */ /* 0x000fe400018e060d */
[----:B------:R-:W-:Y:S02]  /*2850*/  F2FP.BF16.F32.PACK_AB R12, RZ, R12 ;  /* 0x0000000cff0c723e */ /* 0x000fe400000010ff */
[----:B------:R-:W-:Y:S02]  /*2860*/  LEA R14, P3, R106, R112, 0x1 ;  /* 0x000000706a0e7211 */ /* 0x000fe400078608ff */
[----:B------:R-:W-:Y:S02]  /*2870*/  PRMT R21, R12, 0x7610, R21 ;  /* 0x000076100c157816 */ /* 0x000fe40000000015 */
[----:B------:R-:W-:-:S03]  /*2880*/  LEA.HI.X R15, R106, R113, R13, 0x1, P3 ;  /* 0x000000716a0f7211 */ /* 0x000fc600018f0c0d */
[----:B------:R0:W-:Y:S04]  /*2890*/  @P2 STG.E.U16 desc[UR36][R10.64+0x2], R21 ;  /* 0x000002150a002986 */ /* 0x0001e8000c101524 */
[----:B------:R-:W2:Y:S01]  /*28a0*/  @P0 LDG.E.LTC128B.U16 R24, desc[UR36][R14.64] ;  /* 0x000000240e180981 */ /* 0x000ea2000c1e1520 */
[----:B------:R-:W-:Y:S01]  /*28b0*/  IADD3 R20, P2, R8, R20, RZ ;  /* 0x0000001408147210 */ /* 0x000fe20007f5e0ff */
[----:B------:R-:W-:Y:S01]  /*28c0*/  BSSY B1, `(.L_x_36) ;  /* 0x0000011000017945 */ /* 0x000fe20003800000 */
[C---:B------:R-:W-:Y:S02]  /*28d0*/  SHF.L.U64.HI R13, R90.reuse, 0x1, R91 ;  /* 0x000000015a0d7819 */ /* 0x040fe4000001025b */
[----:B------:R-:W-:Y:S01]  /*28e0*/  ISETP.GT.AND P1, PT, R3, 0x8, P1 ;  /* 0x000000080300780c */ /* 0x000fe20000f24270 */
[----:B0-----:R-:W-:Y:S01]  /*28f0*/  IMAD.X R21, R9, 0x1, R109, P2 ;  /* 0x0000000109157824 */ /* 0x001fe200010e066d */
[----:B------:R-:W-:Y:S01]  /*2900*/  LEA R12, P2, R90, R10, 0x1 ;  /* 0x0000000a5a0c7211 */ /* 0x000fe200078408ff */
[----:B------:R-:W-:-:S04]  /*2910*/  IMAD.WIDE.U32 R20, R99, R108, R20 ;  /* 0x0000006c63147225 */ /* 0x000fc800078e0014 */
[----:B------:R-:W-:Y:S02]  /*2920*/  IMAD.X R13, R13, 0x1, R11, P2 ;  /* 0x000000010d0d7824 */ /* 0x000fe400010e060b */
[----:B------:R-:W-:Y:S02]  /*2930*/  IMAD.IADD R9, R105, 0x1, R21 ;  /* 0x0000000169097824 */ /* 0x000fe400078e0215 */
[----:B--2---:R-:W-:-:S04]  /*2940*/  IMAD.U32 R8, R24, 0x10000, RZ ;  /* 0x0001000018087824 */ /* 0x004fc800078e00ff */
[----:B------:R-:W-:Y:S01]  /*2950*/  FMUL R5, R8, R89 ;  /* 0x0000005908057220 */ /* 0x000fe20000400000 */
[----:B------:R-:W-:-:S03]  /*2960*/  LEA R8, P3, R20, R112, 0x1 ;  /* 0x0000007014087211 */ /* 0x000fc600078608ff */
[----:B------:R-:W-:Y:S01]  /*2970*/  FFMA R5, R26, R88, R5 ;  /* 0x000000581a057223 */ /* 0x000fe20000000005 */
[----:B------:R-:W-:-:S04]  /*2980*/  LEA.HI.X R9, R20, R113, R9, 0x1, P3 ;  /* 0x0000007114097211 */ /* 0x000fc800018f0c09 */
[----:B------:R-:W-:-:S05]  /*2990*/  F2FP.BF16.F32.PACK_AB R5, RZ, R5 ;  /* 0x00000005ff05723e */ /* 0x000fca00000010ff */
[----:B------:R0:W-:Y:S01]  /*29a0*/  @P0 STG.E.U16 desc[UR36][R12.64], R5 ;  /* 0x000000050c000986 */ /* 0x0001e2000c101524 */
[----:B------:R-:W-:Y:S05]  /*29b0*/  @!P1 BRA `(.L_x_37) ;  /* 0x0000000000049947 */ /* 0x000fea0003800000 */
[----:B------:R2:W5:Y:S02]  /*29c0*/  LDG.E.LTC128B.U16 R24, desc[UR36][R8.64+0x2] ;  /* 0x0000022408187981 */ /* 0x000564000c1e1520 */
.L_x_37:
[----:B------:R-:W-:Y:S05]  /*29d0*/  BSYNC B1 ;  /* 0x0000000000017941 */ /* 0x000fea0003800000 */
.L_x_36:
[----:B-----5:R-:W-:Y:S01]  /*29e0*/  IMAD.U32 R14, R24, 0x10000, RZ ;  /* 0x00010000180e7824 */ /* 0x020fe200078e00ff */
[----:B------:R-:W-:Y:S01]  /*29f0*/  ISETP.GT.AND P0, PT, R4, 0x8, PT ;  /* 0x000000080400780c */ /* 0x000fe20003f04270 */
[----:B------:R-:W-:Y:S02]  /*2a00*/  BSSY B1, `(.L_x_38) ;  /* 0x0000008000017945 */ /* 0x000fe40003800000 */
[----:B------:R-:W-:Y:S01]  /*2a10*/  FMUL R14, R14, R89 ;  /* 0x000000590e0e7220 */ /* 0x000fe20000400000 */
[----:B------:R-:W-:-:S03]  /*2a20*/  ISETP.GT.AND P2, PT, R3, RZ, P0 ;  /* 0x000000ff0300720c */ /* 0x000fc60000744270 */
[----:B------:R-:W-:-:S05]  /*2a30*/  FFMA R14, R27, R88, R14 ;  /* 0x000000581b0e7223 */ /* 0x000fca000000000e */
[----:B------:R-:W-:-:S05]  /*2a40*/  F2FP.BF16.F32.PACK_AB R14, RZ, R14 ;  /* 0x0000000eff0e723e */ /* 0x000fca00000010ff */
[----:B------:R3:W-:Y:S01]  /*2a50*/  @P1 STG.E.U16 desc[UR36][R12.64+0x2], R14 ;  /* 0x0000020e0c001986 */ /* 0x0007e2000c101524 */
[----:B------:R-:W-:Y:S05]  /*2a60*/  @!P2 BRA `(.L_x_39) ;  /* 0x000000000004a947 */ /* 0x000fea0003800000 */
[----:B------:R4:W5:Y:S02]  /*2a70*/  LDG.E.LTC128B.U16 R24, desc[UR36][R6.64+0x10] ;  /* 0x0000102406187981 */ /* 0x000964000c1e1520 */
.L_x_39:
[----:B------:R-:W-:Y:S05]  /*2a80*/  BSYNC B1 ;  /* 0x0000000000017941 */ /* 0x000fea0003800000 */
.L_x_38:
[----:B---3-5:R-:W-:Y:S01]  /*2a90*/  IMAD.U32 R14, R24, 0x10000, RZ ;  /* 0x00010000180e7824 */ /* 0x028fe200078e00ff */
[----:B------:R-:W-:Y:S01]  /*2aa0*/  ISETP.GT.AND P1, PT, R4, 0x9, PT ;  /* 0x000000090400780c */ /* 0x000fe20003f24270 */
[----:B------:R-:W-:Y:S02]  /*2ab0*/  BSSY B1, `(.L_x_40) ;  /* 0x0000008000017945 */ /* 0x000fe40003800000 */
[----:B0-----:R-:W-:Y:S01]  /*2ac0*/  FMUL R5, R14, R89 ;  /* 0x000000590e057220 */ /* 0x001fe20000400000 */
[----:B------:R-:W-:-:S03]  /*2ad0*/  ISETP.GT.AND P3, PT, R3, RZ, P1 ;  /* 0x000000ff0300720c */ /* 0x000fc60000f64270 */
[----:B------:R-:W-:-:S05]  /*2ae0*/  FFMA R5, R28, R88, R5 ;  /* 0x000000581c057223 */ /* 0x000fca0000000005 */
[----:B------:R-:W-:-:S05]  /*2af0*/  F2FP.BF16.F32.PACK_AB R5, RZ, R5 ;  /* 0x00000005ff05723e */ /* 0x000fca00000010ff */
[----:B------:R0:W-:Y:S01]  /*2b00*/  @P2 STG.E.U16 desc[UR36][R10.64+0x10], R5 ;  /* 0x000010050a002986 */ /* 0x0001e2000c101524 */
[----:B------:R-:W-:Y:S05]  /*2b10*/  @!P3 BRA `(.L_x_41) ;  /* 0x000000000004b947 */ /* 0x000fea0003800000 */
[----:B------:R3:W5:Y:S02]  /*2b20*/  LDG.E.LTC128B.U16 R24, desc[UR36][R6.64+0x12] ;  /* 0x0000122406187981 */ /* 0x000764000c1e1520 */
.L_x_41:
[----:B------:R-:W-:Y:S05]  /*2b30*/  BSYNC B1 ;  /* 0x0000000000017941 */ /* 0x000fea0003800000 */
.L_x_40:
[----:B-----5:R-:W-:Y:S01]  /*2b40*/  IMAD.U32 R14, R24, 0x10000, RZ ;  /* 0x00010000180e7824 */ /* 0x020fe200078e00ff */
[----:B------:R-:W-:Y:S01]  /*2b50*/  ISETP.GT.AND P0, PT, R3, 0x8, P0 ;  /* 0x000000080300780c */ /* 0x000fe20000704270 */
[----:B------:R-:W-:Y:S02]  /*2b60*/  BSSY B1, `(.L_x_42) ;  /* 0x0000007000017945 */ /* 0x000fe40003800000 */
[----:B------:R-:W-:-:S04]  /*2b70*/  FMUL R14, R14, R89 ;  /* 0x000000590e0e7220 */ /* 0x000fc80000400000 */
[----:B------:R-:W-:-:S05]  /*2b80*/  FFMA R14, R29, R88, R14 ;  /* 0x000000581d0e7223 */ /* 0x000fca000000000e */
[----:B------:R-:W-:-:S05]  /*2b90*/  F2FP.BF16.F32.PACK_AB R14, RZ, R14 ;  /* 0x0000000eff0e723e */ /* 0x000fca00000010ff */
[----:B------:R0:W-:Y:S01]  /*2ba0*/  @P3 STG.E.U16 desc[UR36][R10.64+0x12], R14 ;  /* 0x0000120e0a003986 */ /* 0x0001e2000c101524 */
[----:B------:R-:W-:Y:S05]  /*2bb0*/  @!P0 BRA `(.L_x_43) ;  /* 0x0000000000048947 */ /* 0x000fea0003800000 */
[----:B------:R0:W5:Y:S02]  /*2bc0*/  LDG.E.LTC128B.U16 R24, desc[UR36][R8.64+0x10] ;  /* 0x0000102408187981 */ /* 0x000164000c1e1520 */
.L_x_43:
[----:B------:R-:W-:Y:S05]  /*2bd0*/  BSYNC B1 ;  /* 0x0000000000017941 */ /* 0x000fea0003800000 */
.L_x_42:
[----:B0----5:R-:W-:Y:S01]  /*2be0*/  IMAD.U32 R14, R24, 0x10000, RZ ;  /* 0x00010000180e7824 */ /* 0x021fe200078e00ff */
        /* <DEDUP_REMOVED lines=8> */
.L_x_45:
[----:B------:R-:W-:Y:S05]  /*2c70*/  BSYNC B1 ;  /* 0x0000000000017941 */ /* 0x000fea0003800000 */
.L_x_44:
        /* <DEDUP_REMOVED lines=10> */
.L_x_47:
[----:B------:R-:W-:Y:S05]  /*2d20*/  BSYNC B1 ;  /* 0x0000000000017941 */ /* 0x000fea0003800000 */
.L_x_46:
[----:B0----5:R-:W-:Y:S01]  /*2d30*/  IMAD.U32 R14, R24, 0x10000, RZ ;  /* 0x00010000180e7824 */ /* 0x021fe200078e00ff */
        /* <DEDUP_REMOVED lines=9> */
.L_x_49:
[----:B------:R-:W-:Y:S05]  /*2dd0*/  BSYNC B1 ;  /* 0x0000000000017941 */ /* 0x000fea0003800000 */
.L_x_48:
        /* <DEDUP_REMOVED lines=9> */
.L_x_51:
[----:B------:R-:W-:Y:S05]  /*2e70*/  BSYNC B1 ;  /* 0x0000000000017941 */ /* 0x000fea0003800000 */
.L_x_50:
        /* <DEDUP_REMOVED lines=9> */
.L_x_53:
[----:B------:R-:W-:Y:S05]  /*2f10*/  BSYNC B1 ;  /* 0x0000000000017941 */ /* 0x000fea0003800000 */
.L_x_52:
        /* <DEDUP_REMOVED lines=10> */
.L_x_55:
[----:B------:R-:W-:Y:S05]  /*2fc0*/  BSYNC B1 ;  /* 0x0000000000017941 */ /* 0x000fea0003800000 */
.L_x_54:
        /* <DEDUP_REMOVED lines=10> */
.L_x_57:
[----:B------:R-:W-:Y:S05]  /*3070*/  BSYNC B1 ;  /* 0x0000000000017941 */ /* 0x000fea0003800000 */
.L_x_56:
        /* <DEDUP_REMOVED lines=9> */
.L_x_59:
[----:B------:R-:W-:Y:S05]  /*3110*/  BSYNC B1 ;  /* 0x0000000000017941 */ /* 0x000fea0003800000 */
.L_x_58:
        /* <DEDUP_REMOVED lines=9> */
.L_x_61:
[----:B------:R-:W-:Y:S05]  /*31b0*/  BSYNC B1 ;  /* 0x0000000000017941 */ /* 0x000fea0003800000 */
.L_x_60:
        /* <DEDUP_REMOVED lines=10> */
.L_x_63:
[----:B------:R-:W-:Y:S05]  /*3260*/  BSYNC B1 ;  /* 0x0000000000017941 */ /* 0x000fea0003800000 */
.L_x_62:
        /* <DEDUP_REMOVED lines=10> */
.L_x_65:
[----:B------:R-:W-:Y:S05]  /*3310*/  BSYNC B1 ;  /* 0x0000000000017941 */ /* 0x000fea0003800000 */
.L_x_64:
        /* <DEDUP_REMOVED lines=9> */
.L_x_67:
[----:B------:R-:W-:Y:S05]  /*33b0*/  BSYNC B1 ;  /* 0x0000000000017941 */ /* 0x000fea0003800000 */
.L_x_66:
        /* <DEDUP_REMOVED lines=9> */
.L_x_69:
[----:B------:R-:W-:Y:S05]  /*3450*/  BSYNC B1 ;  /* 0x0000000000017941 */ /* 0x000fea0003800000 */
.L_x_68:
        /* <DEDUP_REMOVED lines=10> */
.L_x_71:
[----:B------:R-:W-:Y:S05]  /*3500*/  BSYNC B1 ;  /* 0x0000000000017941 */ /* 0x000fea0003800000 */
.L_x_70:
        /* <DEDUP_REMOVED lines=10> */
.L_x_73:
[----:B------:R-:W-:Y:S05]  /*35b0*/  BSYNC B1 ;  /* 0x0000000000017941 */ /* 0x000fea0003800000 */
.L_x_72:
        /* <DEDUP_REMOVED lines=9> */
.L_x_75:
[----:B------:R-:W-:Y:S05]  /*3650*/  BSYNC B1 ;  /* 0x0000000000017941 */ /* 0x000fea0003800000 */
.L_x_74:
        /* <DEDUP_REMOVED lines=9> */
.L_x_77:
[----:B------:R-:W-:Y:S05]  /*36f0*/  BSYNC B1 ;  /* 0x0000000000017941 */ /* 0x000fea0003800000 */
.L_x_76:
        /* <DEDUP_REMOVED lines=10> */
.L_x_79:
[----:B------:R-:W-:Y:S05]  /*37a0*/  BSYNC B1 ;  /* 0x0000000000017941 */ /* 0x000fea0003800000 */
.L_x_78:
        /* <DEDUP_REMOVED lines=10> */
.L_x_81:
[----:B------:R-:W-:Y:S05]  /*3850*/  BSYNC B1 ;  /* 0x0000000000017941 */ /* 0x000fea0003800000 */
.L_x_80:
        /* <DEDUP_REMOVED lines=9> */
.L_x_83:
[----:B------:R-:W-:Y:S05]  /*38f0*/  BSYNC B1 ;  /* 0x0000000000017941 */ /* 0x000fea0003800000 */
.L_x_82:
        /* <DEDUP_REMOVED lines=9> */
.L_x_85:
[----:B------:R-:W-:Y:S05]  /*3990*/  BSYNC B1 ;  /* 0x0000000000017941 */ /* 0x000fea0003800000 */
.L_x_84:
        /* <DEDUP_REMOVED lines=10> */
.L_x_87:
[----:B------:R-:W-:Y:S05]  /*3a40*/  BSYNC B1 ;  /* 0x0000000000017941 */ /* 0x000fea0003800000 */
.L_x_86:
        /* <DEDUP_REMOVED lines=10> */
.L_x_89:
[----:B------:R-:W-:Y:S05]  /*3af0*/  BSYNC B1 ;  /* 0x0000000000017941 */ /* 0x000fea0003800000 */
.L_x_88:
        /* <DEDUP_REMOVED lines=9> */
.L_x_91:
[----:B------:R-:W-:Y:S05]  /*3b90*/  BSYNC B1 ;  /* 0x0000000000017941 */ /* 0x000fea0003800000 */
.L_x_90:
        /* <DEDUP_REMOVED lines=9> */
.L_x_93:
[----:B------:R-:W-:Y:S05]  /*3c30*/  BSYNC B1 ;  /* 0x0000000000017941 */ /* 0x000fea0003800000 */
.L_x_92:
        /* <DEDUP_REMOVED lines=10> */
.L_x_95:
[----:B------:R-:W-:Y:S05]  /*3ce0*/  BSYNC B1 ;  /* 0x0000000000017941 */ /* 0x000fea0003800000 */
.L_x_94:
        /* <DEDUP_REMOVED lines=10> */
.L_x_97:
[----:B------:R-:W-:Y:S05]  /*3d90*/  BSYNC B1 ;  /* 0x0000000000017941 */ /* 0x000fea0003800000 */
.L_x_96:
        /* <DEDUP_REMOVED lines=9> */
.L_x_99:
[----:B------:R-:W-:Y:S05]  /*3e30*/  BSYNC B1 ;  /* 0x0000000000017941 */ /* 0x000fea0003800000 */
.L_x_98:
        /* <DEDUP_REMOVED lines=9> */
.L_x_101:
[----:B------:R-:W-:Y:S05]  /*3ed0*/  BSYNC B1 ;  /* 0x0000000000017941 */ /* 0x000fea0003800000 */
.L_x_100:
        /* <DEDUP_REMOVED lines=10> */
.L_x_103:
[----:B------:R-:W-:Y:S05]  /*3f80*/  BSYNC B1 ;  /* 0x0000000000017941 */ /* 0x000fea0003800000 */
.L_x_102:
        /* <DEDUP_REMOVED lines=10> */
.L_x_105:
[----:B------:R-:W-:Y:S05]  /*4030*/  BSYNC B1 ;  /* 0x0000000000017941 */ /* 0x000fea0003800000 */
.L_x_104:
        /* <DEDUP_REMOVED lines=9> */
.L_x_107:
[----:B------:R-:W-:Y:S05]  /*40d0*/  BSYNC B1 ;  /* 0x0000000000017941 */ /* 0x000fea0003800000 */
.L_x_106:
        /* <DEDUP_REMOVED lines=9> */
.L_x_109:
[----:B------:R-:W-:Y:S05]  /*4170*/  BSYNC B1 ;  /* 0x0000000000017941 */ /* 0x000fea0003800000 */
.L_x_108:
        /* <DEDUP_REMOVED lines=10> */
.L_x_111:
[----:B------:R-:W-:Y:S05]  /*4220*/  BSYNC B1 ;  /* 0x0000000000017941 */ /* 0x000fea0003800000 */
.L_x_110:
        /* <DEDUP_REMOVED lines=10> */
.L_x_113:
[----:B------:R-:W-:Y:S05]  /*42d0*/  BSYNC B1 ;  /* 0x0000000000017941 */ /* 0x000fea0003800000 */
.L_x_112:
        /* <DEDUP_REMOVED lines=9> */
.L_x_115:
[----:B------:R-:W-:Y:S05]  /*4370*/  BSYNC B1 ;  /* 0x0000000000017941 */ /* 0x000fea0003800000 */
.L_x_114:
        /* <DEDUP_REMOVED lines=9> */
.L_x_117:
[----:B------:R-:W-:Y:S05]  /*4410*/  BSYNC B1 ;  /* 0x0000000000017941 */ /* 0x000fea0003800000 */
.L_x_116:
        /* <DEDUP_REMOVED lines=10> */
.L_x_119:
[----:B------:R-:W-:Y:S05]  /*44c0*/  BSYNC B1 ;  /* 0x0000000000017941 */ /* 0x000fea0003800000 */
.L_x_118:
        /* <DEDUP_REMOVED lines=10> */
.L_x_121:
[----:B------:R-:W-:Y:S05]  /*4570*/  BSYNC B1 ;  /* 0x0000000000017941 */ /* 0x000fea0003800000 */
.L_x_120:
        /* <DEDUP_REMOVED lines=9> */
.L_x_123:
[----:B------:R-:W-:Y:S05]  /*4610*/  BSYNC B1 ;  /* 0x0000000000017941 */ /* 0x000fea0003800000 */
.L_x_122:
        /* <DEDUP_REMOVED lines=9> */
.L_x_125:
[----:B------:R-:W-:Y:S05]  /*46b0*/  BSYNC B1 ;  /* 0x0000000000017941 */ /* 0x000fea0003800000 */
.L_x_124:
        /* <DEDUP_REMOVED lines=10> */
.L_x_127:
[----:B------:R-:W-:Y:S05]  /*4760*/  BSYNC B1 ;  /* 0x0000000000017941 */ /* 0x000fea0003800000 */
.L_x_126:
        /* <DEDUP_REMOVED lines=10> */
.L_x_129:
[----:B------:R-:W-:Y:S05]  /*4810*/  BSYNC B1 ;  /* 0x0000000000017941 */ /* 0x000fea0003800000 */
.L_x_128:
        /* <DEDUP_REMOVED lines=9> */
.L_x_131:
[----:B------:R-:W-:Y:S05]  /*48b0*/  BSYNC B1 ;  /* 0x0000000000017941 */ /* 0x000fea0003800000 */
.L_x_130:
        /* <DEDUP_REMOVED lines=9> */
.L_x_133:
[----:B------:R-:W-:Y:S05]  /*4950*/  BSYNC B1 ;  /* 0x0000000000017941 */ /* 0x000fea0003800000 */
.L_x_132:
        /* <DEDUP_REMOVED lines=10> */
.L_x_135:
[----:B------:R-:W-:Y:S05]  /*4a00*/  BSYNC B1 ;  /* 0x0000000000017941 */ /* 0x000fea0003800000 */
.L_x_134:
        /* <DEDUP_REMOVED lines=10> */
.L_x_137:
[----:B------:R-:W-:Y:S05]  /*4ab0*/  BSYNC B1 ;  /* 0x0000000000017941 */ /* 0x000fea0003800000 */
.L_x_136:
        /* <DEDUP_REMOVED lines=9> */
.L_x_139:
[----:B------:R-:W-:Y:S05]  /*4b50*/  BSYNC B1 ;  /* 0x0000000000017941 */ /* 0x000fea0003800000 */
.L_x_138:
        /* <DEDUP_REMOVED lines=9> */
.L_x_141:
[----:B------:R-:W-:Y:S05]  /*4bf0*/  BSYNC B1 ;  /* 0x0000000000017941 */ /* 0x000fea0003800000 */
.L_x_140:
        /* <DEDUP_REMOVED lines=10> */
.L_x_143:
[----:B------:R-:W-:Y:S05]  /*4ca0*/  BSYNC B1 ;  /* 0x0000000000017941 */ /* 0x000fea0003800000 */
.L_x_142:
        /* <DEDUP_REMOVED lines=10> */
.L_x_145:
[----:B------:R-:W-:Y:S05]  /*4d50*/  BSYNC B1 ;  /* 0x0000000000017941 */ /* 0x000fea0003800000 */
.L_x_144:
        /* <DEDUP_REMOVED lines=9> */
.L_x_147:
[----:B------:R-:W-:Y:S05]  /*4df0*/  BSYNC B1 ;  /* 0x0000000000017941 */ /* 0x000fea0003800000 */
.L_x_146:
        /* <DEDUP_REMOVED lines=9> */
.L_x_149:
[----:B------:R-:W-:Y:S05]  /*4e90*/  BSYNC B1 ;  /* 0x0000000000017941 */ /* 0x000fea0003800000 */
.L_x_148:
        /* <DEDUP_REMOVED lines=10> */
.L_x_151:
[----:B------:R-:W-:Y:S05]  /*4f40*/  BSYNC B1 ;  /* 0x0000000000017941 */ /* 0x000fea0003800000 */
.L_x_150:
[----:B0----5:R-:W-:Y:S01]  /*4f50*/  IMAD.U32 R14, R24, 0x10000, RZ ;  /* 0x00010000180e7824 */ /* 0x021fe200078e00ff */
[----:B------:R-:W-:Y:S01]  /*4f60*/  ISETP.GT.AND P1, PT, R4, 0x79, PT ;  /* 0x000000790400780c */ /* 0x000fe20003f24270 */
[----:B------:R-:W-:Y:S01]  /*4f70*/  @P2 IMAD.MOV.U32 R4, RZ, RZ, R10 ;  /* 0x000000ffff042224 */ /* 0x000fe200078e000a */
[----:B------:R-:W-:Y:S01]  /*4f80*/  BSSY B1, `(.L_x_152) ;  /* 0x000000a000017945 */ /* 0x000fe20003800000 */
[----:B------:R-:W-:Y:S01]  /*4f90*/  FMUL R5, R14, R89 ;  /* 0x000000590e057220 */ /* 0x000fe20000400000 */
[----:B------:R-:W-:-:S03]  /*4fa0*/  ISETP.GT.AND P3, PT, R3, RZ, P1 ;  /* 0x000000ff0300720c */ /* 0x000fc60000f64270 */
[----:B------:R-:W-:-:S05]  /*4fb0*/  FFMA R5, R84, R88, R5 ;  /* 0x0000005854057223 */ /* 0x000fca0000000005 */
[----:B------:R-:W-:-:S04]  /*4fc0*/  F2FP.BF16.F32.PACK_AB R5, RZ, R5 ;  /* 0x00000005ff05723e */ /* 0x000fc800000010ff */
[----:B------:R-:W-:Y:S01]  /*4fd0*/  PRMT R14, R5, 0x7610, R14 ;  /* 0x00007610050e7816 */ /* 0x000fe2000000000e */
[----:B------:R-:W-:-:S05]  /*4fe0*/  @P2 IMAD.MOV.U32 R5, RZ, RZ, R11 ;  /* 0x000000ffff052224 */ /* 0x000fca00078e000b */
[----:B------:R0:W-:Y:S01]  /*4ff0*/  @P2 STG.E.U16 desc[UR36][R4.64+0xf0], R14 ;  /* 0x0000f00e04002986 */ /* 0x0001e2000c101524 */
[----:B------:R-:W-:Y:S05]  /*5000*/  @!P3 BRA `(.L_x_153) ;  /* 0x000000000004b947 */ /* 0x000fea0003800000 */
[----:B------:R0:W5:Y:S02]  /*5010*/  LDG.E.LTC128B.U16 R24, desc[UR36][R6.64+0xf2] ;  /* 0x0000f22406187981 */ /* 0x000164000c1e1520 */
.L_x_153:
[----:B------:R-:W-:Y:S05]  /*5020*/  BSYNC B1 ;  /* 0x0000000000017941 */ /* 0x000fea0003800000 */
.L_x_152:
        /* <DEDUP_REMOVED lines=9> */
.L_x_155:
[----:B------:R-:W-:Y:S05]  /*50c0*/  BSYNC B1 ;  /* 0x0000000000017941 */ /* 0x000fea0003800000 */
.L_x_154:
[----:B0----5:R-:W-:Y:S01]  /*50d0*/  IMAD.U32 R4, R24, 0x10000, RZ ;  /* 0x0001000018047824 */ /* 0x021fe200078e00ff */
[----:B------:R-:W-:Y:S01]  /*50e0*/  ISETP.GT.AND P1, PT, R3, 0x8, P1 ;  /* 0x000000080300780c */ /* 0x000fe20000f24270 */
[----:B------:R-:W-:Y:S02]  /*50f0*/  BSSY B1, `(.L_x_156) ;  /* 0x000000a000017945 */ /* 0x000fe40003800000 */
[----:B------:R-:W-:Y:S01]  /*5100*/  FMUL R5, R4, R89 ;  /* 0x0000005904057220 */ /* 0x000fe20000400000 */
[----:B------:R-:W-:-:S03]  /*5110*/  @P0 IMAD.MOV.U32 R4, RZ, RZ, R12 ;  /* 0x000000ffff040224 */ /* 0x000fc600078e000c */
[----:B------:R-:W-:-:S05]  /*5120*/  FFMA R5, R86, R88, R5 ;  /* 0x0000005856057223 */ /* 0x000fca0000000005 */
[----:B------:R-:W-:-:S04]  /*5130*/  F2FP.BF16.F32.PACK_AB R5, RZ, R5 ;  /* 0x00000005ff05723e */ /* 0x000fc800000010ff */
[----:B-1-34-:R-:W-:Y:S01]  /*5140*/  PRMT R6, R5, 0x7610, R6 ;  /* 0x0000761005067816 */ /* 0x01afe20000000006 */
[----:B------:R-:W-:-:S05]  /*5150*/  @P0 IMAD.MOV.U32 R5, RZ, RZ, R13 ;  /* 0x000000ffff050224 */ /* 0x000fca00078e000d */
[----:B------:R0:W-:Y:S01]  /*5160*/  @P0 STG.E.U16 desc[UR36][R4.64+0xf0], R6 ;  /* 0x0000f00604000986 */ /* 0x0001e2000c101524 */
[----:B------:R-:W-:Y:S05]  /*5170*/  @!P1 BRA `(.L_x_157) ;  /* 0x0000000000049947 */ /* 0x000fea0003800000 */
[----:B------:R1:W5:Y:S02]  /*5180*/  LDG.E.LTC128B.U16 R24, desc[UR36][R8.64+0xf2] ;  /* 0x0000f22408187981 */ /* 0x000364000c1e1520 */
.L_x_157:
[----:B------:R-:W-:Y:S05]  /*5190*/  BSYNC B1 ;  /* 0x0000000000017941 */ /* 0x000fea0003800000 */
.L_x_156:
[----:B------:R-:W-:Y:S05]  /*51a0*/  @!P1 BRA `(.L_x_158) ;  /* 0x0000001000d09947 */ /* 0x000fea0003800000 */
[----:B-----5:R-:W-:-:S04]  /*51b0*/  IMAD.U32 R24, R24, 0x10000, RZ ;  /* 0x0001000018187824 */ /* 0x020fc800078e00ff */
[----:B------:R-:W-:-:S04]  /*51c0*/  FMUL R24, R24, R89 ;  /* 0x0000005918187220 */ /* 0x000fc80000400000 */
[----:B------:R-:W-:-:S05]  /*51d0*/  FFMA R24, R87, R88, R24 ;  /* 0x0000005857187223 */ /* 0x000fca0000000018 */
[----:B------:R-:W-:-:S05]  /*51e0*/  F2FP.BF16.F32.PACK_AB R24, RZ, R24 ;  /* 0x00000018ff18723e */ /* 0x000fca00000010ff */
[----:B------:R3:W-:Y:S01]  /*51f0*/  STG.E.U16 desc[UR36][R12.64+0xf2], R24 ;  /* 0x0000f2180c007986 */ /* 0x0007e2000c101524 */
[----:B------:R-:W-:Y:S05]  /*5200*/  BRA `(.L_x_158) ;  /* 0x0000001000b87947 */ /* 0x000fea0003800000 */
.L_x_33:
[----:B------:R-:W-:Y:S01]  /*5210*/  ISETP.GT.AND P2, PT, R4, 0x1, PT ;  /* 0x000000010400780c */ /* 0x000fe20003f44270 */
[----:B------:R-:W-:Y:S01]  /*5220*/  ULDC.64 UR4, c[0x0][0x5c0] ;  /* 0x0001700000047ab9 */ /* 0x000fe20000000a00 */
[-C--:B------:R-:W-:Y:S01]  /*5230*/  FMUL R24, R24, R88.reuse ;  /* 0x0000005818187220 */ /* 0x080fe20000400000 */
[-C--:B------:R-:W-:Y:S01]  /*5240*/  FMUL R25, R25, R88.reuse ;  /* 0x0000005819197220 */ /* 0x080fe20000400000 */
[----:B------:R-:W-:Y:S01]  /*5250*/  ISETP.GT.AND P1, PT, R3, RZ, P2 ;  /* 0x000000ff0300720c */ /* 0x000fe20001724270 */
[-C--:B------:R-:W-:Y:S01]  /*5260*/  FMUL R26, R26, R88.reuse ;  /* 0x000000581a1a7220 */ /* 0x080fe20000400000 */
[----:B------:R-:W-:Y:S01]  /*5270*/  LEA R6, P4, R104, UR4, 0x1 ;  /* 0x0000000468067c11 */ /* 0x000fe2000f8808ff */
[----:B------:R-:W-:Y:S01]  /*5280*/  FMUL R27, R27, R88 ;  /* 0x000000581b1b7220 */ /* 0x000fe20000400000 */
[----:B------:R-:W-:Y:S01]  /*5290*/  F2FP.BF16.F32.PACK_AB R24, RZ, R24 ;  /* 0x00000018ff18723e */ /* 0x000fe200000010ff */
[-C--:B------:R-:W-:Y:S01]  /*52a0*/  FMUL R28, R28, R88.reuse ;  /* 0x000000581c1c7220 */ /* 0x080fe20000400000 */
[----:B------:R-:W-:Y:S01]  /*52b0*/  LEA.HI.X R7, R104, UR5, R115, 0x1, P4 ;  /* 0x0000000568077c11 */ /* 0x000fe2000a0f0c73 */
[-C--:B------:R-:W-:Y:S01]  /*52c0*/  FMUL R29, R29, R88.reuse ;  /* 0x000000581d1d7220 */ /* 0x080fe20000400000 */
[----:B------:R-:W-:Y:S01]  /*52d0*/  F2FP.BF16.F32.PACK_AB R25, RZ, R25 ;  /* 0x00000019ff19723e */ /* 0x000fe200000010ff */
[-C--:B------:R-:W-:Y:S01]  /*52e0*/  FMUL R30, R30, R88.reuse ;  /* 0x000000581e1e7220 */ /* 0x080fe20000400000 */
[----:B------:R-:W-:Y:S01]  /*52f0*/  ISETP.GT.AND P2, PT, R3, 0x8, P2 ;  /* 0x000000080300780c */ /* 0x000fe20001744270 */
[----:B------:R-:W-:Y:S01]  /*5300*/  @P3 STG.E.U16 desc[UR36][R6.64], R24 ;  /* 0x0000001806003986 */ /* 0x000fe2000c101524 */
[C---:B------:R-:W-:Y:S01]  /*5310*/  SHF.L.U64.HI R5, R90.reuse, 0x1, R91 ;  /* 0x000000015a057819 */ /* 0x040fe2000001025b */
[----:B------:R-:W-:Y:S01]  /*5320*/  FMUL R31, R31, R88 ;  /* 0x000000581f1f7220 */ /* 0x000fe20000400000 */
[----:B------:R-:W-:Y:S01]  /*5330*/  LEA R8, P3, R90, R6, 0x1 ;  /* 0x000000065a087211 */ /* 0x000fe200078608ff */
[----:B------:R-:W-:Y:S01]  /*5340*/  @P1 STG.E.U16 desc[UR36][R6.64+0x2], R25 ;  /* 0x0000021906001986 */ /* 0x000fe2000c101524 */
[----:B------:R-:W-:Y:S01]  /*5350*/  ISETP.GT.AND P1, PT, R3, 0x8, P0 ;  /* 0x000000080300780c */ /* 0x000fe20000724270 */
[----:B------:R-:W-:Y:S01]  /*5360*/  FMUL R32, R32, R88 ;  /* 0x0000005820207220 */ /* 0x000fe20000400000 */
[----:B------:R-:W-:Y:S01]  /*5370*/  F2FP.BF16.F32.PACK_AB R26, RZ, R26 ;  /* 0x0000001aff1a723e */ /* 0x000fe200000010ff */
[----:B------:R-:W-:Y:S01]  /*5380*/  IMAD.X R9, R5, 0x1, R7, P3 ;  /* 0x0000000105097824 */ /* 0x000fe200018e0607 */
[----:B------:R-:W-:Y:S01]  /*5390*/  F2FP.BF16.F32.PACK_AB R27, RZ, R27 ;  /* 0x0000001bff1b723e */ /* 0x000fe200000010ff */
[-C--:B------:R-:W-:Y:S01]  /*53a0*/  FMUL R33, R33, R88.reuse ;  /* 0x0000005821217220 */ /* 0x080fe20000400000 */
[----:B------:R-:W-:Y:S01]  /*53b0*/  ISETP.GT.AND P0, PT, R4, 0x8, PT ;  /* 0x000000080400780c */ /* 0x000fe20003f04270 */
[----:B------:R-:W-:Y:S01]  /*53c0*/  FMUL R34, R34, R88 ;  /* 0x0000005822227220 */ /* 0x000fe20000400000 */
[----:B------:R-:W-:Y:S01]  /*53d0*/  F2FP.BF16.F32.PACK_AB R28, RZ, R28 ;  /* 0x0000001cff1c723e */ /* 0x000fe200000010ff */
[-C--:B------:R-:W-:Y:S01]  /*53e0*/  FMUL R35, R35, R88.reuse ;  /* 0x0000005823237220 */ /* 0x080fe20000400000 */
[C---:B------:R-:W-:Y:S01]  /*53f0*/  ISETP.GT.AND P4, PT, R3.reuse, RZ, P0 ;  /* 0x000000ff0300720c */ /* 0x040fe20000784270 */
[-C--:B------:R-:W-:Y:S01]  /*5400*/  FMUL R36, R36, R88.reuse ;  /* 0x0000005824247220 */ /* 0x080fe20000400000 */
[----:B------:R-:W-:Y:S01]  /*5410*/  F2FP.BF16.F32.PACK_AB R29, RZ, R29 ;  /* 0x0000001dff1d723e */ /* 0x000fe200000010ff */
[----:B------:R-:W-:Y:S01]  /*5420*/  @P1 STG.E.U16 desc[UR36][R8.64], R26 ;  /* 0x0000001a08001986 */ /* 0x000fe2000c101524 */
[----:B------:R-:W-:Y:S01]  /*5430*/  ISETP.GT.AND P1, PT, R3, 0x8, P0 ;  /* 0x000000080300780c */ /* 0x000fe20000724270 */
[----:B------:R-:W-:Y:S01]  /*5440*/  FMUL R37, R37, R88 ;  /* 0x0000005825257220 */ /* 0x000fe20000400000 */
[----:B------:R-:W-:Y:S01]  /*5450*/  F2FP.BF16.F32.PACK_AB R30, RZ, R30 ;  /* 0x0000001eff1e723e */ /* 0x000fe200000010ff */
[----:B------:R-:W-:Y:S01]  /*5460*/  @P2 STG.E.U16 desc[UR36][R8.64+0x2], R27 ;  /* 0x0000021b08002986 */ /* 0x000fe2000c101524 */
[----:B------:R-:W-:Y:S01]  /*5470*/  ISETP.GT.AND P2, PT, R4, 0x9, PT ;  /* 0x000000090400780c */ /* 0x000fe20003f44270 */
[-C--:B------:R-:W-:Y:S01]  /*5480*/  FMUL R38, R38, R88.reuse ;  /* 0x0000005826267220 */ /* 0x080fe20000400000 */
[----:B------:R-:W-:Y:S01]  /*5490*/  F2FP.BF16.F32.PACK_AB R31, RZ, R31 ;  /* 0x0000001fff1f723e */ /* 0x000fe200000010ff */
[-C--:B------:R-:W-:Y:S01]  /*54a0*/  FMUL R39, R39, R88.reuse ;  /* 0x0000005827277220 */ /* 0x080fe20000400000 */
[C---:B------:R-:W-:Y:S01]  /*54b0*/  ISETP.GT.AND P3, PT, R3.reuse, RZ, P2 ;  /* 0x000000ff0300720c */ /* 0x040fe20001764270 */
[----:B------:R-:W-:Y:S01]  /*54c0*/  @P4 STG.E.U16 desc[UR36][R6.64+0x10], R28 ;  /* 0x0000101c06004986 */ /* 0x000fe2000c101524 */
[----:B------:R-:W-:Y:S01]  /*54d0*/  ISETP.GT.AND P2, PT, R3, 0x8, P2 ;  /* 0x000000080300780c */ /* 0x000fe20001744270 */
[-C--:B------:R-:W-:Y:S01]  /*54e0*/  FMUL R40, R40, R88.reuse ;  /* 0x0000005828287220 */ /* 0x080fe20000400000 */
[----:B------:R-:W-:Y:S01]  /*54f0*/  ISETP.GT.AND P0, PT, R4, 0x10, PT ;  /* 0x000000100400780c */ /* 0x000fe20003f04270 */
[----:B------:R-:W-:Y:S01]  /*5500*/  FMUL R41, R41, R88 ;  /* 0x0000005829297220 */ /* 0x000fe20000400000 */
[----:B------:R-:W-:Y:S01]  /*5510*/  F2FP.BF16.F32.PACK_AB R32, RZ, R32 ;  /* 0x00000020ff20723e */ /* 0x000fe200000010ff */
[-C--:B------:R-:W-:Y:S01]  /*5520*/  FMUL R42, R42, R88.reuse ;  /* 0x000000582a2a7220 */ /* 0x080fe20000400000 */
[----:B------:R-:W-:Y:S01]  /*5530*/  ISETP.GT.AND P4, PT, R3, RZ, P0 ;  /* 0x000000ff0300720c */ /* 0x000fe20000784270 */
[-C--:B------:R-:W-:Y:S01]  /*5540*/  FMUL R43, R43, R88.reuse ;  /* 0x000000582b2b7220 */ /* 0x080fe20000400000 */
[----:B------:R-:W-:Y:S01]  /*5550*/  F2FP.BF16.F32.PACK_AB R33, RZ, R33 ;  /* 0x00000021ff21723e */ /* 0x000fe200000010ff */
[----:B------:R-:W-:Y:S01]  /*5560*/  FMUL R44, R44, R88 ;  /* 0x000000582c2c7220 */ /* 0x000fe20000400000 */
[----:B------:R-:W-:Y:S01]  /*5570*/  F2FP.BF16.F32.PACK_AB R34, RZ, R34 ;  /* 0x00000022ff22723e */ /* 0x000fe200000010ff */
[----:B------:R-:W-:Y:S01]  /*5580*/  @P3 STG.E.U16 desc[UR36][R6.64+0x12], R29 ;  /* 0x0000121d06003986 */ /* 0x000fe2000c101524 */
[----:B------:R-:W-:Y:S01]  /*5590*/  ISETP.GT.AND P3, PT, R4, 0x11, PT ;  /* 0x000000110400780c */ /* 0x000fe20003f64270 */
[-C--:B------:R-:W-:Y:S01]  /*55a0*/  FMUL R45, R45, R88.reuse ;  /* 0x000000582d2d7220 */ /* 0x080fe20000400000 */
[----:B------:R-:W-:Y:S01]  /*55b0*/  F2FP.BF16.F32.PACK_AB R35, RZ, R35 ;  /* 0x00000023ff23723e */ /* 0x000fe200000010ff */
[----:B------:R-:W-:Y:S01]  /*55c0*/  @P1 STG.E.U16 desc[UR36][R8.64+0x10], R30 ;  /* 0x0000101e08001986 */ /* 0x000fe2000c101524 */
[C---:B------:R-:W-:Y:S01]  /*55d0*/  ISETP.GT.AND P1, PT, R3.reuse, 0x8, P0 ;  /* 0x000000080300780c */ /* 0x040fe20000724270 */
[-C--:B------:R-:W-:Y:S01]  /*55e0*/  FMUL R46, R46, R88.reuse ;  /* 0x000000582e2e7220 */ /* 0x080fe20000400000 */
[----:B------:R-:W-:Y:S01]  /*55f0*/  ISETP.GT.AND P0, PT, R4, 0x18, PT ;  /* 0x000000180400780c */ /* 0x000fe20003f04270 */
[----:B------:R-:W-:Y:S01]  /*5600*/  @P2 STG.E.U16 desc[UR36][R8.64+0x12], R31 ;  /* 0x0000121f08002986 */ /* 0x000fe2000c101524 */
[----:B------:R-:W-:Y:S01]  /*5610*/  ISETP.GT.AND P2, PT, R3, RZ, P3 ;  /* 0x000000ff0300720c */ /* 0x000fe20001f44270 */
[-C--:B------:R-:W-:Y:S01]  /*5620*/  FMUL R47, R47, R88.reuse ;  /* 0x000000582f2f7220 */ /* 0x080fe20000400000 */
[C---:B------:R-:W-:Y:S01]  /*5630*/  ISETP.GT.AND P3, PT, R3.reuse, 0x8, P3 ;  /* 0x000000080300780c */ /* 0x040fe20001f64270 */
[----:B------:R-:W-:Y:S01]  /*5640*/  @P4 STG.E.U16 desc[UR36][R6.64+0x20], R32 ;  /* 0x0000202006004986 */ /* 0x000fe2000c101524 */
[----:B------:R-:W-:Y:S01]  /*5650*/  ISETP.GT.AND P4, PT, R3, RZ, P0 ;  /* 0x000000ff0300720c */ /* 0x000fe20000784270 */
[----:B------:R-:W-:Y:S01]  /*5660*/  FMUL R48, R48, R88 ;  /* 0x0000005830307220 */ /* 0x000fe20000400000 */
[----:B------:R-:W-:Y:S01]  /*5670*/  F2FP.BF16.F32.PACK_AB R36, RZ, R36 ;  /* 0x00000024ff24723e */ /* 0x000fe200000010ff */
[-C--:B------:R-:W-:Y:S01]  /*5680*/  FMUL R49, R49, R88.reuse ;  /* 0x0000005831317220 */ /* 0x080fe20000400000 */
[----:B------:R-:W-:Y:S01]  /*5690*/  F2FP.BF16.F32.PACK_AB R37, RZ, R37 ;  /* 0x00000025ff25723e */ /* 0x000fe200000010ff */
[----:B------:R-:W-:Y:S01]  /*56a0*/  FMUL R50, R50, R88 ;  /* 0x0000005832327220 */ /* 0x000fe20000400000 */
[----:B------:R-:W-:Y:S01]  /*56b0*/  F2FP.BF16.F32.PACK_AB R38, RZ, R38 ;  /* 0x00000026ff26723e */ /* 0x000fe200000010ff */
[----:B------:R-:W-:Y:S01]  /*56c0*/  FMUL R51, R51, R88 ;  /* 0x0000005833337220 */ /* 0x000fe20000400000 */
[----:B------:R-:W-:Y:S01]  /*56d0*/  F2FP.BF16.F32.PACK_AB R39, RZ, R39 ;  /* 0x00000027ff27723e */ /* 0x000fe200000010ff */
[----:B------:R-:W-:Y:S01]  /*56e0*/  @P2 STG.E.U16 desc[UR36][R6.64+0x22], R33 ;  /* 0x0000222106002986 */ /* 0x000fe2000c101524 */
[----:B------:R-:W-:Y:S01]  /*56f0*/  F2FP.BF16.F32.PACK_AB R40, RZ, R40 ;  /* 0x00000028ff28723e */ /* 0x000fe200000010ff */
[-C--:B------:R-:W-:Y:S01]  /*5700*/  FMUL R52, R52, R88.reuse ;  /* 0x0000005834347220 */ /* 0x080fe20000400000 */
[----:B------:R-:W-:Y:S01]  /*5710*/  F2FP.BF16.F32.PACK_AB R41, RZ, R41 ;  /* 0x00000029ff29723e */ /* 0x000fe200000010ff */
[----:B------:R-:W-:Y:S01]  /*5720*/  @P1 STG.E.U16 desc[UR36][R8.64+0x20], R34 ;  /* 0x0000202208001986 */ /* 0x000fe2000c101524 */
[----:B------:R-:W-:Y:S01]  /*5730*/  ISETP.GT.AND P1, PT, R3, 0x8, P0 ;  /* 0x000000080300780c */ /* 0x000fe20000724270 */
[-C--:B------:R-:W-:Y:S01]  /*5740*/  FMUL R53, R53, R88.reuse ;  /* 0x0000005835357220 */ /* 0x080fe20000400000 */
[C---:B------:R-:W-:Y:S01]  /*5750*/  ISETP.GT.AND P0, PT, R4.reuse, 0x20, PT ;  /* 0x000000200400780c */ /* 0x040fe20003f04270 */
[----:B------:R-:W-:Y:S01]  /*5760*/  @P3 STG.E.U16 desc[UR36][R8.64+0x22], R35 ;  /* 0x0000222308003986 */ /* 0x000fe2000c101524 */
[----:B------:R-:W-:Y:S01]  /*5770*/  ISETP.GT.AND P3, PT, R4, 0x19, PT ;  /* 0x000000190400780c */ /* 0x000fe20003f64270 */
[----:B------:R-:W-:Y:S01]  /*5780*/  FMUL R54, R54, R88 ;  /* 0x0000005836367220 */ /* 0x000fe20000400000 */
[----:B------:R-:W-:Y:S01]  /*5790*/  F2FP.BF16.F32.PACK_AB R42, RZ, R42 ;  /* 0x0000002aff2a723e */ /* 0x000fe200000010ff */
[----:B------:R-:W-:Y:S01]  /*57a0*/  @P4 STG.E.U16 desc[UR36][R6.64+0x30], R36 ;  /* 0x0000302406004986 */ /* 0x000fe2000c101524 */
[----:B------:R-:W-:Y:S01]  /*57b0*/  ISETP.GT.AND P2, PT, R3, RZ, P3 ;  /* 0x000000ff0300720c */ /* 0x000fe20001f44270 */
[-C--:B------:R-:W-:Y:S01]  /*57c0*/  FMUL R55, R55, R88.reuse ;  /* 0x0000005837377220 */ /* 0x080fe20000400000 */
[C---:B------:R-:W-:Y:S01]  /*57d0*/  ISETP.GT.AND P3, PT, R3.reuse, 0x8, P3 ;  /* 0x000000080300780c */ /* 0x040fe20001f64270 */
[-C--:B------:R-:W-:Y:S01]  /*57e0*/  FMUL R56, R56, R88.reuse ;  /* 0x0000005838387220 */ /* 0x080fe20000400000 */
[----:B------:R-:W-:Y:S01]  /*57f0*/  ISETP.GT.AND P4, PT, R3, RZ, P0 ;  /* 0x000000ff0300720c */ /* 0x000fe20000784270 */
[-C--:B------:R-:W-:Y:S01]  /*5800*/  FMUL R57, R57, R88.reuse ;  /* 0x0000005839397220 */ /* 0x080fe20000400000 */
[----:B------:R-:W-:Y:S01]  /*5810*/  F2FP.BF16.F32.PACK_AB R43, RZ, R43 ;  /* 0x0000002bff2b723e */ /* 0x000fe200000010ff */
[----:B------:R-:W-:Y:S01]  /*5820*/  FMUL R58, R58, R88 ;  /* 0x000000583a3a7220 */ /* 0x000fe20000400000 */
[----:B------:R-:W-:Y:S01]  /*5830*/  F2FP.BF16.F32.PACK_AB R44, RZ, R44 ;  /* 0x0000002cff2c723e */ /* 0x000fe200000010ff */
[-C--:B------:R-:W-:Y:S01]  /*5840*/  FMUL R59, R59, R88.reuse ;  /* 0x000000583b3b7220 */ /* 0x080fe20000400000 */
[----:B------:R-:W-:Y:S01]  /*5850*/  F2FP.BF16.F32.PACK_AB R45, RZ, R45 ;  /* 0x0000002dff2d723e */ /* 0x000fe200000010ff */
[----:B------:R-:W-:Y:S01]  /*5860*/  FMUL R60, R60, R88 ;  /* 0x000000583c3c7220 */ /* 0x000fe20000400000 */
[----:B------:R-:W-:Y:S01]  /*5870*/  F2FP.BF16.F32.PACK_AB R46, RZ, R46 ;  /* 0x0000002eff2e723e */ /* 0x000fe200000010ff */
[----:B------:R-:W-:Y:S01]  /*5880*/  @P2 STG.E.U16 desc[UR36][R6.64+0x32], R37 ;  /* 0x0000322506002986 */ /* 0x000fe2000c101524 */
[----:B------:R-:W-:Y:S01]  /*5890*/  F2FP.BF16.F32.PACK_AB R47, RZ, R47 ;  /* 0x0000002fff2f723e */ /* 0x000fe200000010ff */
[----:B------:R-:W-:Y:S01]  /*58a0*/  FMUL R61, R61, R88 ;  /* 0x000000583d3d7220 */ /* 0x000fe20000400000 */
[----:B------:R-:W-:Y:S01]  /*58b0*/  F2FP.BF16.F32.PACK_AB R48, RZ, R48 ;  /* 0x00000030ff30723e */ /* 0x000fe200000010ff */
[----:B------:R-:W-:Y:S01]  /*58c0*/  @P1 STG.E.U16 desc[UR36][R8.64+0x30], R38 ;  /* 0x0000302608001986 */ /* 0x000fe2000c101524 */
[----:B------:R-:W-:Y:S01]  /*58d0*/  ISETP.GT.AND P1, PT, R3, 0x8, P0 ;  /* 0x000000080300780c */ /* 0x000fe20000724270 */
[-C--:B------:R-:W-:Y:S01]  /*58e0*/  FMUL R62, R62, R88.reuse ;  /* 0x000000583e3e7220 */ /* 0x080fe20000400000 */
[C---:B------:R-:W-:Y:S01]  /*58f0*/  ISETP.GT.AND P0, PT, R4.reuse, 0x28, PT ;  /* 0x000000280400780c */ /* 0x040fe20003f04270 */
[----:B------:R-:W-:Y:S01]  /*5900*/  @P3 STG.E.U16 desc[UR36][R8.64+0x32], R39 ;  /* 0x0000322708003986 */ /* 0x000fe2000c101524 */
[----:B------:R-:W-:Y:S01]  /*5910*/  ISETP.GT.AND P3, PT, R4, 0x21, PT ;  /* 0x000000210400780c */ /* 0x000fe20003f64270 */
[-C--:B------:R-:W-:Y:S01]  /*5920*/  FMUL R63, R63, R88.reuse ;  /* 0x000000583f3f7220 */ /* 0x080fe20000400000 */
[----:B------:R-:W-:Y:S01]  /*5930*/  F2FP.BF16.F32.PACK_AB R49, RZ, R49 ;  /* 0x00000031ff31723e */ /* 0x000fe200000010ff */
[----:B------:R-:W-:Y:S01]  /*5940*/  @P4 STG.E.U16 desc[UR36][R6.64+0x40], R40 ;  /* 0x0000402806004986 */ /* 0x000fe2000c101524 */
[C---:B------:R-:W-:Y:S01]  /*5950*/  ISETP.GT.AND P2, PT, R3.reuse, RZ, P3 ;  /* 0x000000ff0300720c */ /* 0x040fe20001f44270 */
[-C--:B------:R-:W-:Y:S01]  /*5960*/  FMUL R64, R64, R88.reuse ;  /* 0x0000005840407220 */ /* 0x080fe20000400000 */
[----:B------:R-:W-:Y:S01]  /*5970*/  ISETP.GT.AND P3, PT, R3, 0x8, P3 ;  /* 0x000000080300780c */ /* 0x000fe20001f64270 */
[-C--:B------:R-:W-:Y:S01]  /*5980*/  FMUL R65, R65, R88.reuse ;  /* 0x0000005841417220 */ /* 0x080fe20000400000 */
        /* <DEDUP_REMOVED lines=62> */
[----:B------:R-:W-:-:S02]  /*5d70*/  F2FP.BF16.F32.PACK_AB R68, RZ, R68 ;  /* 0x00000044ff44723e */ /* 0x000fc400000010ff */
[----:B------:R-:W-:Y:S01]  /*5d80*/  F2FP.BF16.F32.PACK_AB R69, RZ, R69 ;  /* 0x00000045ff45723e */ /* 0x000fe200000010ff */
[----:B------:R-:W-:Y:S01]  /*5d90*/  @P1 STG.E.U16 desc[UR36][R8.64+0x60], R50 ;  /* 0x0000603208001986 */ /* 0x000fe2000c101524 */
[C---:B------:R-:W-:Y:S02]  /*5da0*/  ISETP.GT.AND P1, PT, R3.reuse, 0x8, P0 ;  /* 0x000000080300780c */ /* 0x040fe40000724270 */
[C---:B------:R-:W-:Y:S01]  /*5db0*/  ISETP.GT.AND P0, PT, R4.reuse, 0x40, PT ;  /* 0x000000400400780c */ /* 0x040fe20003f04270 */
[----:B------:R-:W-:Y:S01]  /*5dc0*/  @P3 STG.E.U16 desc[UR36][R8.64+0x62], R51 ;  /* 0x0000623308003986 */ /* 0x000fe2000c101524 */
[----:B------:R-:W-:Y:S02]  /*5dd0*/  ISETP.GT.AND P3, PT, R4, 0x39, PT ;  /* 0x000000390400780c */ /* 0x000fe40003f64270 */
[----:B------:R-:W-:Y:S01]  /*5de0*/  F2FP.BF16.F32.PACK_AB R70, RZ, R70 ;  /* 0x00000046ff46723e */ /* 0x000fe200000010ff */
[----:B------:R-:W-:Y:S01]  /*5df0*/  @P4 STG.E.U16 desc[UR36][R6.64+0x70], R52 ;  /* 0x0000703406004986 */ /* 0x000fe2000c101524 */
[----:B------:R-:W-:-:S02]  /*5e00*/  ISETP.GT.AND P2, PT, R3, RZ, P3 ;  /* 0x000000ff0300720c */ /* 0x000fc40001f44270 */
[C---:B------:R-:W-:Y:S02]  /*5e10*/  ISETP.GT.AND P3, PT, R3.reuse, 0x8, P3 ;  /* 0x000000080300780c */ /* 0x040fe40001f64270 */
[----:B------:R-:W-:Y:S02]  /*5e20*/  ISETP.GT.AND P4, PT, R3, RZ, P0 ;  /* 0x000000ff0300720c */ /* 0x000fe40000784270 */
[----:B------:R-:W-:Y:S02]  /*5e30*/  F2FP.BF16.F32.PACK_AB R71, RZ, R71 ;  /* 0x00000047ff47723e */ /* 0x000fe400000010ff */
[----:B------:R-:W-:Y:S02]  /*5e40*/  F2FP.BF16.F32.PACK_AB R72, RZ, R72 ;  /* 0x00000048ff48723e */ /* 0x000fe400000010ff */
[----:B------:R-:W-:Y:S02]  /*5e50*/  F2FP.BF16.F32.PACK_AB R73, RZ, R73 ;  /* 0x00000049ff49723e */ /* 0x000fe400000010ff */
        /* <DEDUP_REMOVED lines=33> */
[----:B------:R-:W-:-:S03]  /*6070*/  F2FP.BF16.F32.PACK_AB R87, RZ, R87 ;  /* 0x00000057ff57723e */ /* 0x000fc600000010ff */
[----:B------:R-:W-:Y:S04]  /*6080*/  @P2 STG.E.U16 desc[UR36][R6.64+0x92], R61 ;  /* 0x0000923d06002986 */ /* 0x000fe8000c101524 */
[----:B------:R-:W-:Y:S01]  /*6090*/  @P1 STG.E.U16 desc[UR36][R8.64+0x90], R62 ;  /* 0x0000903e08001986 */ /* 0x000fe2000c101524 */
[----:B------:R-:W-:Y:S02]  /*60a0*/  ISETP.GT.AND P1, PT, R3, 0x8, P0 ;  /* 0x000000080300780c */ /* 0x000fe40000724270 */
[C---:B------:R-:W-:Y:S01]  /*60b0*/  ISETP.GT.AND P0, PT, R4.reuse, 0x58, PT ;  /* 0x000000580400780c */ /* 0x040fe20003f04270 */
[----:B------:R-:W-:Y:S01]  /*60c0*/  @P3 STG.E.U16 desc[UR36][R8.64+0x92], R63 ;  /* 0x0000923f08003986 */ /* 0x000fe2000c101524 */
[----:B------:R-:W-:-:S03]  /*60d0*/  ISETP.GT.AND P3, PT, R4, 0x51, PT ;  /* 0x000000510400780c */ /* 0x000fc60003f64270 */
[----:B------:R-:W-:Y:S01]  /*60e0*/  @P4 STG.E.U16 desc[UR36][R6.64+0xa0], R64 ;  /* 0x0000a04006004986 */ /* 0x000fe2000c101524 */
[C---:B------:R-:W-:Y:S02]  /*60f0*/  ISETP.GT.AND P2, PT, R3.reuse, RZ, P3 ;  /* 0x000000ff0300720c */ /* 0x040fe40001f44270 */
[C---:B------:R-:W-:Y:S02]  /*6100*/  ISETP.GT.AND P3, PT, R3.reuse, 0x8, P3 ;  /* 0x000000080300780c */ /* 0x040fe40001f64270 */
[----:B------:R-:W-:-:S09]  /*6110*/  ISETP.GT.AND P4, PT, R3, RZ, P0 ;  /* 0x000000ff0300720c */ /* 0x000fd20000784270 */
        /* <DEDUP_REMOVED lines=9> */
[C---:B------:R-:W-:Y:S02]  /*61b0*/  ISETP.GT.AND P3, PT, R3.reuse, RZ, P0 ;  /* 0x000000ff0300720c */ /* 0x040fe40000764270 */
[----:B------:R-:W-:-:S07]  /*61c0*/  ISETP.GT.AND P0, PT, R3, 0x8, P0 ;  /* 0x000000080300780c */ /* 0x000fce0000704270 */
[----:B------:R-:W-:Y:S04]  /*61d0*/  @P2 STG.E.U16 desc[UR36][R6.64+0xb2], R69 ;  /* 0x0000b24506002986 */ /* 0x000fe8000c101524 */
[----:B------:R-:W-:Y:S01]  /*61e0*/  @P1 STG.E.U16 desc[UR36][R8.64+0xb0], R70 ;  /* 0x0000b04608001986 */ /* 0x000fe2000c101524 */
[----:B------:R-:W-:-:S03]  /*61f0*/  ISETP.GT.AND P1, PT, R4, 0x68, PT ;  /* 0x000000680400780c */ /* 0x000fc60003f24270 */
        /* <DEDUP_REMOVED lines=11> */
[C---:B------:R-:W-:Y:S02]  /*62b0*/  ISETP.GT.AND P2, PT, R3.reuse, RZ, P0 ;  /* 0x000000ff0300720c */ /* 0x040fe40000744270 */
[----:B------:R-:W-:Y:S01]  /*62c0*/  ISETP.GT.AND P0, PT, R3, 0x8, P0 ;  /* 0x000000080300780c */ /* 0x000fe20000704270 */
[----:B------:R-:W-:Y:S01]  /*62d0*/  @P3 STG.E.U16 desc[UR36][R6.64+0xd0], R76 ;  /* 0x0000d04c06003986 */ /* 0x000fe2000c101524 */
[----:B------:R-:W-:-:S04]  /*62e0*/  ISETP.GT.AND P3, PT, R4, 0x70, PT ;  /* 0x000000700400780c */ /* 0x000fc80003f64270 */
[C---:B------:R-:W-:Y:S02]  /*62f0*/  ISETP.GT.AND P4, PT, R3.reuse, RZ, P3 ;  /* 0x000000ff0300720c */ /* 0x040fe40001f84270 */
[----:B------:R-:W-:-:S03]  /*6300*/  ISETP.GT.AND P3, PT, R3, 0x8, P3 ;  /* 0x000000080300780c */ /* 0x000fc60001f64270 */
[----:B------:R-:W-:Y:S01]  /*6310*/  @P2 STG.E.U16 desc[UR36][R6.64+0xd2], R77 ;  /* 0x0000d24d06002986 */ /* 0x000fe2000c101524 */
[----:B------:R-:W-:-:S03]  /*6320*/  ISETP.GT.AND P2, PT, R4, 0x79, PT ;  /* 0x000000790400780c */ /* 0x000fc60003f44270 */
[----:B------:R-:W-:Y:S01]  /*6330*/  @P1 STG.E.U16 desc[UR36][R8.64+0xd0], R78 ;  /* 0x0000d04e08001986 */ /* 0x000fe2000c101524 */
[----:B------:R-:W-:-:S03]  /*6340*/  ISETP.GT.AND P1, PT, R4, 0x78, PT ;  /* 0x000000780400780c */ /* 0x000fc60003f24270 */
[----:B------:R-:W-:Y:S01]  /*6350*/  @P0 STG.E.U16 desc[UR36][R8.64+0xd2], R79 ;  /* 0x0000d24f08000986 */ /* 0x000fe2000c101524 */
[----:B------:R-:W-:-:S03]  /*6360*/  ISETP.GT.AND P0, PT, R4, 0x71, PT ;  /* 0x000000710400780c */ /* 0x000fc60003f04270 */
[----:B------:R-:W-:Y:S01]  /*6370*/  @P4 STG.E.U16 desc[UR36][R6.64+0xe0], R80 ;  /* 0x0000e05006004986 */ /* 0x000fe2000c101524 */
[C---:B------:R-:W-:Y:S02]  /*6380*/  ISETP.GT.AND P4, PT, R3.reuse, RZ, P0 ;  /* 0x000000ff0300720c */ /* 0x040fe40000784270 */
[----:B------:R-:W-:-:S11]  /*6390*/  ISETP.GT.AND P0, PT, R3, 0x8, P0 ;  /* 0x000000080300780c */ /* 0x000fd60000704270 */
[----:B------:R-:W-:Y:S02]  /*63a0*/  @P4 IMAD.MOV.U32 R4, RZ, RZ, R6 ;  /* 0x000000ffff044224 */ /* 0x000fe400078e0006 */
[----:B------:R-:W-:-:S05]  /*63b0*/  @P4 IMAD.MOV.U32 R5, RZ, RZ, R7 ;  /* 0x000000ffff054224 */ /* 0x000fca00078e0007 */
[----:B------:R0:W-:Y:S01]  /*63c0*/  @P4 STG.E.U16 desc[UR36][R4.64+0xe2], R81 ;  /* 0x0000e25104004986 */ /* 0x0001e2000c101524 */
[C---:B------:R-:W-:Y:S02]  /*63d0*/  ISETP.GT.AND P4, PT, R3.reuse, RZ, P2 ;  /* 0x000000ff0300720c */ /* 0x040fe40001784270 */
[----:B------:R-:W-:Y:S01]  /*63e0*/  ISETP.GT.AND P2, PT, R3, 0x8, P2 ;  /* 0x000000080300780c */ /* 0x000fe20001744270 */
[----:B0-----:R-:W-:Y:S02]  /*63f0*/  @P3 IMAD.MOV.U32 R4, RZ, RZ, R8 ;  /* 0x000000ffff043224 */ /* 0x001fe400078e0008 */
[----:B------:R-:W-:-:S05]  /*6400*/  @P3 IMAD.MOV.U32 R5, RZ, RZ, R9 ;  /* 0x000000ffff053224 */ /* 0x000fca00078e0009 */
[----:B------:R0:W-:Y:S01]  /*6410*/  @P3 STG.E.U16 desc[UR36][R4.64+0xe0], R82 ;  /* 0x0000e05204003986 */ /* 0x0001e2000c101524 */
[C---:B------:R-:W-:Y:S02]  /*6420*/  ISETP.GT.AND P3, PT, R3.reuse, RZ, P1 ;  /* 0x000000ff0300720c */ /* 0x040fe40000f64270 */
[----:B------:R-:W-:Y:S01]  /*6430*/  ISETP.GT.AND P1, PT, R3, 0x8, P1 ;  /* 0x000000080300780c */ /* 0x000fe20000f24270 */
[----:B0-----:R-:W-:Y:S02]  /*6440*/  @P0 IMAD.MOV.U32 R4, RZ, RZ, R8 ;  /* 0x000000ffff040224 */ /* 0x001fe400078e0008 */
[----:B------:R-:W-:-:S05]  /*6450*/  @P0 IMAD.MOV.U32 R5, RZ, RZ, R9 ;  /* 0x000000ffff050224 */ /* 0x000fca00078e0009 */
[----:B------:R0:W-:Y:S03]  /*6460*/  @P0 STG.E.U16 desc[UR36][R4.64+0xe2], R83 ;  /* 0x0000e25304000986 */ /* 0x0001e6000c101524 */
[----:B0-----:R-:W-:Y:S02]  /*6470*/  @P3 IMAD.MOV.U32 R4, RZ, RZ, R6 ;  /* 0x000000ffff043224 */ /* 0x001fe400078e0006 */
[----:B------:R-:W-:-:S05]  /*6480*/  @P3 IMAD.MOV.U32 R5, RZ, RZ, R7 ;  /* 0x000000ffff053224 */ /* 0x000fca00078e0007 */
[----:B------:R0:W-:Y:S04]  /*6490*/  @P3 STG.E.U16 desc[UR36][R4.64+0xf0], R84 ;  /* 0x0000f05404003986 */ /* 0x0001e8000c101524 */
[----:B------:R4:W-:Y:S01]  /*64a0*/  @P4 STG.E.U16 desc[UR36][R6.64+0xf2], R85 ;  /* 0x0000f25506004986 */ /* 0x0009e2000c101524 */
[----:B0-----:R-:W-:Y:S02]  /*64b0*/  @P1 IMAD.MOV.U32 R4, RZ, RZ, R8 ;  /* 0x000000ffff041224 */ /* 0x001fe400078e0008 */
[----:B------:R-:W-:-:S05]  /*64c0*/  @P1 IMAD.MOV.U32 R5, RZ, RZ, R9 ;  /* 0x000000ffff051224 */ /* 0x000fca00078e0009 */
[----:B------:R4:W-:Y:S04]  /*64d0*/  @P1 STG.E.U16 desc[UR36][R4.64+0xf0], R86 ;  /* 0x0000f05604001986 */ /* 0x0009e8000c101524 */
[----:B------:R4:W-:Y:S02]  /*64e0*/  @P2 STG.E.U16 desc[UR36][R8.64+0xf2], R87 ;  /* 0x0000f25708002986 */ /* 0x0009e4000c101524 */
.L_x_158:
[----:B------:R-:W-:Y:S05]  /*64f0*/  BSYNC B0 ;  /* 0x0000000000007941 */ /* 0x000fea0003800000 */
.L_x_32:
[----:B------:R-:W-:Y:S01]  /*6500*/  IADD3 R16, P0, R16, UR38, RZ ;  /* 0x0000002610107c10 */ /* 0x000fe2000ff1e0ff */
[----:B------:R-:W-:Y:S01]  /*6510*/  ULDC.64 UR4, c[0x0][0x650] ;  /* 0x0001940000047ab9 */ /* 0x000fe20000000a00 */
[----:B------:R-:W-:Y:S01]  /*6520*/  PRMT R3, RZ, 0x7610, R3 ;  /* 0x00007610ff037816 */ /* 0x000fe20000000003 */
[----:B------:R-:W-:Y:S01]  /*6530*/  IMAD.MOV.U32 R100, RZ, RZ, -0x1 ;  /* 0xffffffffff647424 */ /* 0x000fe200078e00ff */
[----:B------:R-:W-:Y:S01]  /*6540*/  IADD3.X R17, R17, UR41, RZ, P0, !PT ;  /* 0x0000002911117c10 */ /* 0x000fe200087fe4ff */
[----:B------:R-:W-:Y:S01]  /*6550*/  IMAD.MOV.U32 R99, RZ, RZ, -0x1 ;  /* 0xffffffffff637424 */ /* 0x000fe200078e00ff */
[----:B------:R-:W-:-:S04]  /*6560*/  ISETP.GE.U32.AND P0, PT, R16, UR4, PT ;  /* 0x0000000410007c0c */ /* 0x000fc8000bf06070 */
[----:B------:R-:W-:-:S13]  /*6570*/  ISETP.GE.U32.AND.EX P0, PT, R17, UR5, PT, P0 ;  /* 0x0000000511007c0c */ /* 0x000fda000bf06100 */
[----:B------:R-:W-:Y:S05]  /*6580*/  @P0 BRA `(.L_x_159) ;  /* 0x00000004004c0947 */ /* 0x000fea0003800000 */
[----:B------:R-:W0:Y:S01]  /*6590*/  LDC.64 R10, c[0x0][0x628] ;  /* 0x00018a00ff0a7b82 */ /* 0x000e220000000a00 */
[----:B---3--:R-:W3:Y:S01]  /*65a0*/  S2R R12, SR_CTAID.X ;  /* 0x00000000000c7919 */ /* 0x008ee20000002500 */
[----:B-12-4-:R-:W-:Y:S02]  /*65b0*/  IMAD.MOV.U32 R8, RZ, RZ, R16 ;  /* 0x000000ffff087224 */ /* 0x016fe400078e0010 */
[----:B------:R-:W-:Y:S01]  /*65c0*/  IMAD.MOV.U32 R9, RZ, RZ, R17 ;  /* 0x000000ffff097224 */ /* 0x000fe200078e0011 */
[----:B------:R-:W1:Y:S03]  /*65d0*/  S2R R20, SR_CTAID.Y ;  /* 0x0000000000147919 */ /* 0x000e660000002600 */
[----:B------:R-:W2:Y:S08]  /*65e0*/  LDC R0, c[0x0][0x630] ;  /* 0x00018c00ff007b82 */ /* 0x000eb00000000800 */
[----:B------:R-:W4:Y:S01]  /*65f0*/  LDC.64 R14, c[0x0][0x620] ;  /* 0x00018800ff0e7b82 */ /* 0x000f220000000a00 */
[----:B0-----:R-:W-:-:S04]  /*6600*/  ISETP.NE.U32.AND P0, PT, R10, RZ, PT ;  /* 0x000000ff0a00720c */ /* 0x001fc80003f05070 */
[----:B------:R-:W-:-:S13]  /*6610*/  ISETP.NE.AND.EX P0, PT, R11, RZ, PT, P0 ;  /* 0x000000ff0b00720c */ /* 0x000fda0003f05300 */
[----:B-1234-:R-:W-:Y:S05]  /*6620*/  @!P0 BRA `(.L_x_160) ;  /* 0x0000000000288947 */ /* 0x01efea0003800000 */
        /* <DEDUP_REMOVED lines=10> */
.L_x_160:
[-CC-:B------:R-:W-:Y:S01]  /*66d0*/  SHF.R.U64 R99, R8, R0.reuse, R9.reuse ;  /* 0x0000000008637219 */ /* 0x180fe20000001209 */
[----:B------:R-:W0:Y:S01]  /*66e0*/  LDC.64 R26, c[0x0][0x640] ;  /* 0x00019000ff1a7b82 */ /* 0x000e220000000a00 */
[----:B------:R-:W-:Y:S01]  /*66f0*/  SHF.R.U32.HI R0, RZ, R0, R9 ;  /* 0x00000000ff007219 */ /* 0x000fe20000011609 */
[----:B------:R-:W-:Y:S01]  /*6700*/  ULDC UR4, c[0x0][0x150] ;  /* 0x0000540000047ab9 */ /* 0x000fe20000000800 */
[----:B------:R-:W-:Y:S02]  /*6710*/  IADD3 R3, P0, RZ, -R99, RZ ;  /* 0x80000063ff037210 */ /* 0x000fe40007f1e0ff */
[----:B------:R-:W-:-:S03]  /*6720*/  I2FP.F32.U32 R7, R12 ;  /* 0x0000000c00077245 */ /* 0x000fc60000201000 */
[----:B------:R-:W1:Y:S01]  /*6730*/  LDC R6, c[0x0][0x618] ;  /* 0x00018600ff067b82 */ /* 0x000e620000000800 */
[----:B------:R-:W-:Y:S02]  /*6740*/  IMAD.X R5, RZ, RZ, ~R0, P0 ;  /* 0x000000ffff057224 */ /* 0x000fe400000e0e00 */
[----:B------:R-:W-:Y:S01]  /*6750*/  FMUL R7, R7, UR4 ;  /* 0x0000000407077c20 */ /* 0x000fe20008400000 */
[----:B------:R-:W-:Y:S01]  /*6760*/  ULDC UR4, c[0x0][0x154] ;  /* 0x0000550000047ab9 */ /* 0x000fe20000000800 */
[-C--:B------:R-:W-:Y:S02]  /*6770*/  IMAD R0, R5, R14.reuse, RZ ;  /* 0x0000000e05007224 */ /* 0x080fe400078e02ff */
[C---:B------:R-:W-:Y:S01]  /*6780*/  IMAD.WIDE.U32 R4, R3.reuse, R14, R16 ;  /* 0x0000000e03047225 */ /* 0x040fe200078e0010 */
[----:B------:R-:W2:Y:S01]  /*6790*/  LDC R11, c[0x0][0x608] ;  /* 0x00018200ff0b7b82 */ /* 0x000ea20000000800 */
[----:B------:R-:W3:Y:S02]  /*67a0*/  F2I.U32.TRUNC.NTZ R7, R7 ;  /* 0x0000000700077305 */ /* 0x000ee4000020f000 */
[----:B------:R-:W-:-:S04]  /*67b0*/  IMAD R3, R3, R15, R0 ;  /* 0x0000000f03037224 */ /* 0x000fc800078e0200 */
[----:B------:R-:W-:Y:S01]  /*67c0*/  IMAD.IADD R3, R5, 0x1, R3 ;  /* 0x0000000105037824 */ /* 0x000fe200078e0203 */
[----:B------:R-:W4:Y:S01]  /*67d0*/  LDC R8, c[0x0][0x658] ;  /* 0x00019600ff087b82 */ /* 0x000f220000000800 */
[----:B------:R-:W-:Y:S02]  /*67e0*/  I2FP.F32.U32 R5, R20 ;  /* 0x0000001400057245 */ /* 0x000fe40000201000 */
[----:B0-----:R-:W-:-:S04]  /*67f0*/  ISETP.NE.U32.AND P0, PT, R26, RZ, PT ;  /* 0x000000ff1a00720c */ /* 0x001fc80003f05070 */
[----:B------:R-:W-:Y:S01]  /*6800*/  ISETP.NE.AND.EX P0, PT, R27, RZ, PT, P0 ;  /* 0x000000ff1b00720c */ /* 0x000fe20003f05300 */
[----:B------:R-:W0:Y:S01]  /*6810*/  LDC R9, c[0x0][0x144] ;  /* 0x00005100ff097b82 */ /* 0x000e220000000800 */
[-C--:B-1----:R-:W-:Y:S01]  /*6820*/  SHF.R.U64 R13, R4, R6.reuse, R3 ;  /* 0x00000006040d7219 */ /* 0x082fe20000001203 */
[----:B---3--:R-:W-:Y:S01]  /*6830*/  IMAD.MOV R7, RZ, RZ, -R7 ;  /* 0x000000ffff077224 */ /* 0x008fe200078e0a07 */
[----:B------:R-:W-:Y:S01]  /*6840*/  SHF.R.U32.HI R0, RZ, R6, R3 ;  /* 0x00000006ff007219 */ /* 0x000fe20000011603 */
[----:B------:R-:W-:-:S04]  /*6850*/  FMUL R6, R5, UR4 ;  /* 0x0000000405067c20 */ /* 0x000fc80008400000 */
[----:B------:R-:W1:Y:S01]  /*6860*/  LDC R21, c[0x0][0x148] ;  /* 0x00005200ff157b82 */ /* 0x000e620000000800 */
[----:B------:R3:W0:Y:S01]  /*6870*/  F2I.U32.TRUNC.NTZ R14, R6 ;  /* 0x00000006000e7305 */ /* 0x000622000020f000 */
[-CC-:B--2---:R-:W-:Y:S02]  /*6880*/  SHF.R.U64 R10, R13, R11.reuse, R0.reuse ;  /* 0x0000000b0d0a7219 */ /* 0x184fe40000001200 */
[----:B------:R-:W-:-:S04]  /*6890*/  SHF.R.U32.HI R3, RZ, R11, R0 ;  /* 0x0000000bff037219 */ /* 0x000fc80000011600 */
[----:B-----5:R-:W2:Y:S01]  /*68a0*/  LDC R24, c[0x0][0x648] ;  /* 0x00019200ff187b82 */ /* 0x020ea20000000800 */
[-CC-:B----4-:R-:W-:Y:S02]  /*68b0*/  SHF.R.U64 R15, R10, R8.reuse, R3.reuse ;  /* 0x000000080a0f7219 */ /* 0x190fe40000001203 */
[----:B------:R-:W-:-:S03]  /*68c0*/  SHF.R.U32.HI R5, RZ, R8, R3 ;  /* 0x00000008ff057219 */ /* 0x000fc60000011603 */
[----:B------:R-:W-:Y:S02]  /*68d0*/  IMAD.MOV.U32 R4, RZ, RZ, R15 ;  /* 0x000000ffff047224 */ /* 0x000fe400078e000f */
[----:B------:R-:W4:Y:S01]  /*68e0*/  LDC R28, c[0x0][0x638] ;  /* 0x00018e00ff1c7b82 */ /* 0x000f220000000800 */
[----:B0-----:R-:W-:-:S07]  /*68f0*/  IMAD R25, R9, R7, R12 ;  /* 0x0000000709197224 */ /* 0x001fce00078e020c */
[----:B------:R-:W0:Y:S08]  /*6900*/  LDC R29, c[0x0][0x610] ;  /* 0x00018400ff1d7b82 */ /* 0x000e300000000800 */
[----:B------:R-:W0:Y:S01]  /*6910*/  LDC R30, c[0x0][0x600] ;  /* 0x00018000ff1e7b82 */ /* 0x000e220000000800 */
[----:B-1-3--:R-:W-:Y:S05]  /*6920*/  @!P0 BRA `(.L_x_161) ;  /* 0x0000000000288947 */ /* 0x00afea0003800000 */
[----:B------:R-:W1:Y:S02]  /*6930*/  LDC R0, c[0x0][0x64c] ;  /* 0x00019300ff007b82 */ /* 0x000e640000000800 */
[----:B-1----:R-:W-:-:S05]  /*6940*/  IADD3 R3, P0, R15, R0, RZ ;  /* 0x000000000f037210 */ /* 0x002fca0007f1e0ff */
        /* <DEDUP_REMOVED lines=8> */
.L_x_161:
[----:B------:R-:W-:Y:S01]  /*69d0*/  ISETP.NE.AND P0, PT, R2, 0x1, PT ;  /* 0x000000010200780c */ /* 0x000fe20003f05270 */
[----:B------:R-:W-:Y:S01]  /*69e0*/  IMAD.MOV R14, RZ, RZ, -R14 ;  /* 0x000000ffff0e7224 */ /* 0x000fe200078e0a0e */
[----:B--2---:R-:W-:Y:S02]  /*69f0*/  SHF.R.U64 R0, R4, R24, R5 ;  /* 0x0000001804007219 */ /* 0x004fe40000001205 */
[----:B------:R-:W-:Y:S02]  /*6a00*/  LOP3.LUT R3, R10, R97, RZ, 0xc0, !PT ;  /* 0x000000610a037212 */ /* 0x000fe400078ec0ff */
[----:B------:R-:W-:Y:S01]  /*6a10*/  LOP3.LUT R6, R13, R96, RZ, 0xc0, !PT ;  /* 0x000000600d067212 */ /* 0x000fe200078ec0ff */
[----:B------:R-:W-:Y:S02]  /*6a20*/  IMAD.MOV R4, RZ, RZ, -R0 ;  /* 0x000000ffff047224 */ /* 0x000fe400078e0a00 */
[----:B------:R-:W-:Y:S02]  /*6a30*/  IMAD R0, R92, R0, R3 ;  /* 0x000000005c007224 */ /* 0x000fe400078e0203 */
[----:B----4-:R-:W-:-:S02]  /*6a40*/  IMAD R3, R4, R28, R15 ;  /* 0x0000001c04037224 */ /* 0x010fc400078e020f */
[----:B------:R-:W-:Y:S02]  /*6a50*/  @P0 IMAD R25, R21, R14, R20 ;  /* 0x0000000e15190224 */ /* 0x000fe400078e0214 */
[----:B0-----:R-:W-:Y:S02]  /*6a60*/  IMAD R5, R3, R30, R6 ;  /* 0x0000001e03057224 */ /* 0x001fe400078e0206 */
[----:B------:R-:W-:Y:S02]  /*6a70*/  IMAD R0, R0, R29, R25 ;  /* 0x0000001d00007224 */ /* 0x000fe400078e0219 */
[----:B------:R-:W-:-:S03]  /*6a80*/  IMAD.MOV.U32 R4, RZ, RZ, 0x1 ;  /* 0x00000001ff047424 */ /* 0x000fc600078e00ff */
[----:B------:R-:W-:Y:S02]  /*6a90*/  SEL R100, R5, R0, !P0 ;  /* 0x0000000005647207 */ /* 0x000fe40004000000 */
[----:B------:R-:W-:Y:S02]  /*6aa0*/  PRMT R3, R4, 0x7610, R3 ;  /* 0x0000761004037816 */ /* 0x000fe40000000003 */
[----:B------:R-:W-:-:S07]  /*6ab0*/  SEL R0, R0, R5, !P0 ;  /* 0x0000000500007207 */ /* 0x000fce0004000000 */
.L_x_159:
[----:B------:R-:W-:Y:S01]  /*6ac0*/  LOP3.LUT P0, RZ, R3, 0xff, RZ, 0xc0, !PT ;  /* 0x000000ff03ff7812 */ /* 0x000fe2000780c0ff */
[----:B------:R-:W-:Y:S01]  /*6ad0*/  UIMAD.WIDE.U32 UR4, UR42, -0x33333333, URZ ;  /* 0xcccccccd2a0478a5 */ /* 0x000fe2000f8e003f */
[----:B------:R-:W-:-:S03]  /*6ae0*/  IMAD.MOV.U32 R101, RZ, RZ, R0 ;  /* 0x000000ffff657224 */ /* 0x000fc600078e0000 */
[----:B------:R-:W-:-:S04]  /*6af0*/  USHF.R.U32.HI UR4, URZ, 0x2, UR5 ;  /* 0x000000023f047899 */ /* 0x000fc80008011605 */
[----:B------:R-:W-:-:S04]  /*6b00*/  UIMAD UR42, UR4, -0x5, UR42 ;  /* 0xfffffffb042a78a4 */ /* 0x000fc8000f8e022a */
[----:B------:R-:W-:Y:S08]  /*6b10*/  @P0 BRA `(.L_x_162) ;  /* 0xffffffa800440947 */ /* 0x000ff0000383ffff */
[----:B------:R-:W-:Y:S05]  /*6b20*/  EXIT ;  /* 0x000000000000794d */ /* 0x000fea0003800000 */
.L_x_7:
        /* <DEDUP_REMOVED lines=26> */
.L_x_164:
[----:B------:R-:W0:Y:S01]  /*6cd0*/  LDC.64 R28, c[0x0][0x640] ;  /* 0x00019000ff1c7b82 */ /* 0x000e220000000a00 */
[-CC-:B------:R-:W-:Y:S01]  /*6ce0*/  SHF.R.U64 R22, R14, R6.reuse, R15.reuse ;  /* 0x000000060e167219 */ /* 0x180fe2000000120f */
[----:B------:R-:W-:Y:S01]  /*6cf0*/  IMAD.MOV.U32 R30, RZ, RZ, 0x1 ;  /* 0x00000001ff1e7424 */ /* 0x000fe200078e00ff */
[----:B------:R-:W-:Y:S02]  /*6d00*/  SHF.R.U32.HI R6, RZ, R6, R15 ;  /* 0x00000006ff067219 */ /* 0x000fe4000001160f */
[----:B------:R-:W-:-:S03]  /*6d10*/  IADD3 R13, P0, RZ, -R22, RZ ;  /* 0x80000016ff0d7210 */ /* 0x000fc60007f1e0ff */
[----:B------:R-:W1:Y:S02]  /*6d20*/  LDC R12, c[0x0][0x618] ;  /* 0x00018600ff0c7b82 */ /* 0x000e640000000800 */
[----:B------:R-:W-:-:S04]  /*6d30*/  IMAD.X R11, RZ, RZ, ~R6, P0 ;  /* 0x000000ffff0b7224 */ /* 0x000fc800000e0e06 */
[-C--:B------:R-:W-:Y:S02]  /*6d40*/  IMAD R6, R11, R24.reuse, RZ ;  /* 0x000000180b067224 */ /* 0x080fe400078e02ff */
[----:B------:R-:W2:Y:S01]  /*6d50*/  LDC R14, c[0x0][0x608] ;  /* 0x00018200ff0e7b82 */ /* 0x000ea20000000800 */
[----:B------:R-:W-:-:S04]  /*6d60*/  IMAD.WIDE.U32 R10, R13, R24, R16 ;  /* 0x000000180d0a7225 */ /* 0x000fc800078e0010 */
[----:B------:R-:W-:-:S03]  /*6d70*/  IMAD R13, R13, R25, R6 ;  /* 0x000000190d0d7224 */ /* 0x000fc600078e0206 */
[----:B------:R-:W3:Y:S01]  /*6d80*/  LDC R27, c[0x0][0x658] ;  /* 0x00019600ff1b7b82 */ /* 0x000ee20000000800 */
[----:B------:R-:W-:Y:S01]  /*6d90*/  IMAD.IADD R11, R11, 0x1, R13 ;  /* 0x000000010b0b7824 */ /* 0x000fe200078e020d */
[----:B0-----:R-:W-:-:S04]  /*6da0*/  ISETP.NE.U32.AND P0, PT, R28, RZ, PT ;  /* 0x000000ff1c00720c */ /* 0x001fc80003f05070 */
[----:B------:R-:W-:Y:S02]  /*6db0*/  ISETP.NE.AND.EX P0, PT, R29, RZ, PT, P0 ;  /* 0x000000ff1d00720c */ /* 0x000fe40003f05300 */
[----:B------:R-:W0:Y:S01]  /*6dc0*/  LDC R24, c[0x0][0x600] ;  /* 0x00018000ff187b82 */ /* 0x000e220000000800 */
[-CC-:B-1----:R-:W-:Y:S01]  /*6dd0*/  SHF.R.U64 R8, R10, R12.reuse, R11.reuse ;  /* 0x0000000c0a087219 */ /* 0x182fe2000000120b */
[----:B------:R-:W-:Y:S01]  /*6de0*/  IMAD.MOV.U32 R10, RZ, RZ, -0x1 ;  /* 0xffffffffff0a7424 */ /* 0x000fe200078e00ff */
[----:B------:R-:W-:-:S05]  /*6df0*/  SHF.R.U32.HI R11, RZ, R12, R11 ;  /* 0x0000000cff0b7219 */ /* 0x000fca000001160b */
[----:B------:R-:W1:Y:S01]  /*6e00*/  LDC R25, c[0x0][0x648] ;  /* 0x00019200ff197b82 */ /* 0x000e620000000800 */
[-CC-:B--2---:R-:W-:Y:S02]  /*6e10*/  SHF.R.U64 R21, R8, R14.reuse, R11.reuse ;  /* 0x0000000e08157219 */ /* 0x184fe4000000120b */
[----:B------:R-:W-:-:S05]  /*6e20*/  SHF.R.U32.HI R6, RZ, R14, R11 ;  /* 0x0000000eff067219 */ /* 0x000fca000001160b */
[----:B------:R-:W2:Y:S01]  /*6e30*/  LDC R26, c[0x0][0x638] ;  /* 0x00018e00ff1a7b82 */ /* 0x000ea20000000800 */
[-C--:B---3--:R-:W-:Y:S02]  /*6e40*/  SHF.L.U32 R10, R10, R27.reuse, RZ ;  /* 0x0000001b0a0a7219 */ /* 0x088fe400000006ff */
[-CC-:B------:R-:W-:Y:S02]  /*6e50*/  SHF.R.U64 R23, R21, R27.reuse, R6.reuse ;  /* 0x0000001b15177219 */ /* 0x180fe40000001206 */
[----:B------:R-:W-:Y:S02]  /*6e60*/  LOP3.LUT R32, RZ, R10, RZ, 0x33, !PT ;  /* 0x0000000aff207212 */ /* 0x000fe400078e33ff */
[----:B------:R-:W-:Y:S01]  /*6e70*/  SHF.R.U32.HI R11, RZ, R27, R6 ;  /* 0x0000001bff0b7219 */ /* 0x000fe20000011606 */
[----:B------:R-:W3:Y:S01]  /*6e80*/  LDC R31, c[0x0][0x610] ;  /* 0x00018400ff1f7b82 */ /* 0x000ee20000000800 */
[----:B------:R-:W-:Y:S01]  /*6e90*/  IMAD.MOV.U32 R10, RZ, RZ, R23 ;  /* 0x000000ffff0a7224 */ /* 0x000fe200078e0017 */
[----:B------:R-:W-:Y:S06]  /*6ea0*/  @!P0 BRA `(.L_x_165) ;  /* 0x0000000000288947 */ /* 0x000fec0003800000 */
        /* <DEDUP_REMOVED lines=10> */
.L_x_165:
[----:B------:R-:W-:Y:S02]  /*6f50*/  ISETP.NE.AND P0, PT, R2, 0x1, PT ;  /* 0x000000010200780c */ /* 0x000fe40003f05270 */
[----:B-1----:R-:W-:Y:S01]  /*6f60*/  SHF.R.U64 R6, R10, R25, R11 ;  /* 0x000000190a067219 */ /* 0x002fe2000000120b */
[----:B0-----:R-:W-:Y:S01]  /*6f70*/  VIADD R11, R24, 0xffffffff ;  /* 0xffffffff180b7836 */ /* 0x001fe20000000000 */
[----:B------:R-:W-:Y:S02]  /*6f80*/  SHF.L.U32 R30, R30, R27, RZ ;  /* 0x0000001b1e1e7219 */ /* 0x000fe400000006ff */
[----:B------:R-:W-:Y:S01]  /*6f90*/  LOP3.LUT R5, R21, R32, RZ, 0xc0, !PT ;  /* 0x0000002015057212 */ /* 0x000fe200078ec0ff */
[----:B------:R-:W-:-:S04]  /*6fa0*/  IMAD.MOV R10, RZ, RZ, -R6 ;  /* 0x000000ffff0a7224 */ /* 0x000fc800078e0a06 */
[----:B------:R-:W-:Y:S01]  /*6fb0*/  IMAD R6, R30, R6, R5 ;  /* 0x000000061e067224 */ /* 0x000fe200078e0205 */
[----:B------:R-:W-:Y:S01]  /*6fc0*/  LOP3.LUT R5, R8, R11, RZ, 0xc0, !PT ;  /* 0x0000000b08057212 */ /* 0x000fe200078ec0ff */
[----:B------:R-:W-:Y:S02]  /*6fd0*/  @P0 IMAD R7, R9, R20, R4 ;  /* 0x0000001409070224 */ /* 0x000fe400078e0204 */
[----:B--2---:R-:W-:Y:S02]  /*6fe0*/  IMAD R4, R10, R26, R23 ;  /* 0x0000001a0a047224 */ /* 0x004fe400078e0217 */
[----:B---3--:R-:W-:Y:S02]  /*6ff0*/  IMAD R7, R6, R31, R7 ;  /* 0x0000001f06077224 */ /* 0x008fe400078e0207 */
[----:B------:R-:W-:Y:S02]  /*7000*/  IMAD R4, R4, R24, R5 ;  /* 0x0000001804047224 */ /* 0x000fe400078e0205 */
[----:B------:R-:W-:-:S02]  /*7010*/  IMAD.MOV.U32 R8, RZ, RZ, 0x1 ;  /* 0x00000001ff087424 */ /* 0x000fc400078e00ff */
[----:B------:R-:W-:Y:S01]  /*7020*/  IMAD.MOV.U32 R6, RZ, RZ, R22 ;  /* 0x000000ffff067224 */ /* 0x000fe200078e0016 */
[----:B------:R-:W-:Y:S02]  /*7030*/  SEL R19, R4, R7, !P0 ;  /* 0x0000000704137207 */ /* 0x000fe40004000000 */
[----:B------:R-:W-:-:S07]  /*7040*/  SEL R21, R7, R4, !P0 ;  /* 0x0000000407157207 */ /* 0x000fce0004000000 */
.L_x_163:
[----:B------:R-:W-:-:S08]  /*7050*/  NOP ;  /* 0x0000000000007918 */ /* 0x000fd00000000000 */
[----:B------:R-:W0:-:S00]  /*7060*/  USETMAXREG.DEALLOC.CTAPOOL 0x28 ;  /* 0x00000028000079c8 */ /* 0x000e0000080e0500 */
[----:B0-----:R-:W-:-:S13]  /*7070*/  ISETP.NE.AND P0, PT, R3, RZ, PT ;  /* 0x000000ff0300720c */ /* 0x001fda0003f05270 */
[----:B------:R-:W-:Y:S05]  /*7080*/  @P0 EXIT ;  /* 0x000000000000094d */ /* 0x000fea0003800000 */
[----:B------:R-:W-:Y:S01]  /*7090*/  LOP3.LUT P0, RZ, R8, 0xff, RZ, 0xc0, !PT ;  /* 0x000000ff08ff7812 */ /* 0x000fe2000780c0ff */
[----:B------:R-:W-:Y:S02]  /*70a0*/  IMAD.MOV.U32 R3, RZ, RZ, 0x1 ;  /* 0x00000001ff037424 */ /* 0x000fe400078e00ff */
[----:B------:R-:W-:-:S10]  /*70b0*/  IMAD.MOV.U32 R8, RZ, RZ, RZ ;  /* 0x000000ffff087224 */ /* 0x000fd400078e00ff */
[----:B------:R-:W-:Y:S05]  /*70c0*/  @!P0 BRA `(.L_x_166) ;  /* 0x0000000c00548947 */ /* 0x000fea0003800000 */
[----:B------:R-:W0:Y:S01]  /*70d0*/  LDC R3, c[0x0][0x28c] ;  /* 0x0000a300ff037b82 */ /* 0x000e220000000800 */
[----:B------:R-:W-:Y:S01]  /*70e0*/  ULDC UR5, c[0x0][0x658] ;  /* 0x0001960000057ab9 */ /* 0x000fe20000000800 */
[----:B------:R-:W-:Y:S01]  /*70f0*/  UMOV UR6, 0xffffffff ;  /* 0xffffffff00067882 */ /* 0x000fe20000000000 */
[----:B------:R-:W-:Y:S01]  /*7100*/  BSSY B0, `(.L_x_166) ;  /* 0x00000d1000007945 */ /* 0x000fe20003800000 */
[----:B------:R-:W-:Y:S01]  /*7110*/  USHF.L.U32 UR6, UR6, UR5, URZ ;  /* 0x0000000506067299 */ /* 0x000fe2000800063f */
[----:B------:R-:W-:Y:S01]  /*7120*/  IMAD.MOV.U32 R10, RZ, RZ, 0x1 ;  /* 0x00000001ff0a7424 */ /* 0x000fe200078e00ff */
[----:B------:R-:W-:Y:S01]  /*7130*/  LOP3.LUT R9, R18, 0x2, RZ, 0xfc, !PT ;  /* 0x0000000212097812 */ /* 0x000fe200078efcff */
[----:B------:R-:W-:Y:S01]  /*7140*/  IMAD.MOV.U32 R8, RZ, RZ, RZ ;  /* 0x000000ffff087224 */ /* 0x000fe200078e00ff */
[----:B------:R-:W1:Y:S01]  /*7150*/  S2UR UR8, SR_CgaCtaId ;  /* 0x00000000000879c3 */ /* 0x000e620000008800 */
[----:B------:R-:W-:Y:S01]  /*7160*/  ULDC UR4, c[0x0][0x600] ;  /* 0x0001800000047ab9 */ /* 0x000fe20000000800 */
[----:B------:R-:W-:Y:S01]  /*7170*/  UMOV UR7, 0x1 ;  /* 0x0000000100077882 */ /* 0x000fe20000000000 */
[----:B------:R-:W-:-:S02]  /*7180*/  UIADD3 UR4, UR4, -0x1, URZ ;  /* 0xffffffff04047890 */ /* 0x000fc4000fffe03f */
[----:B------:R-:W-:Y:S02]  /*7190*/  USHF.L.U32 UR5, UR7, UR5, URZ ;  /* 0x0000000507057299 */ /* 0x000fe4000800063f */
[----:B------:R-:W-:Y:S01]  /*71a0*/  ULOP3.LUT UR6, URZ, UR6, URZ, 0x33, !UPT ;  /* 0x000000063f067292 */ /* 0x000fe2000f8e333f */
[----:B------:R-:W-:Y:S01]  /*71b0*/  ULDC.64 UR30, c[0x0][0x198] ;  /* 0x00006600001e7ab9 */ /* 0x000fe20000000a00 */
[----:B0-----:R-:W-:-:S05]  /*71c0*/  VIADD R3, R3, 0x7f ;  /* 0x0000007f03037836 */ /* 0x001fca0000000000 */
[----:B------:R-:W-:Y:S01]  /*71d0*/  SHF.R.S32.HI R4, RZ, 0x1f, R3 ;  /* 0x0000001fff047819 */ /* 0x000fe20000011403 */
[----:B-1----:R-:W-:-:S03]  /*71e0*/  IMAD.U32 R12, RZ, RZ, UR8 ;  /* 0x00000008ff0c7e24 */ /* 0x002fc6000f8e00ff */
[----:B------:R-:W-:Y:S01]  /*71f0*/  LEA.HI R4, R4, R3, RZ, 0x7 ;  /* 0x0000000304047211 */ /* 0x000fe200078f38ff */
[----:B------:R-:W-:-:S03]  /*7200*/  IMAD.MOV.U32 R3, RZ, RZ, 0x1 ;  /* 0x00000001ff037424 */ /* 0x000fc600078e00ff */
[----:B------:R-:W-:-:S05]  /*7210*/  SHF.R.S32.HI R11, RZ, 0x7, R4 ;  /* 0x00000007ff0b7819 */ /* 0x000fca0000011404 */
[----:B------:R-:W-:-:S07]  /*7220*/  VIADD R13, R11, 0x1 ;  /* 0x000000010b0d7836 */ /* 0x000fce0000000000 */
.L_x_177:
[----:B------:R-:W-:-:S03]  /*7230*/  UMOV UR7, 0xffffffff ;  /* 0xffffffff00077882 */ /* 0x000fc60000000000 */
[----:B------:R-:W-:Y:S05]  /*7240*/  BRA.DIV UR7, `(.L_x_167) ;  /* 0x0000001207007947 */ /* 0x000fea000b800000 */
[----:B------:R-:W-:-:S13]  /*7250*/  ELECT P6, URZ, PT ;  /* 0x00000000003f782f */ /* 0x000fda00038c0000 */
.L_x_189:
[----:B------:R-:W0:Y:S01]  /*7260*/  LDC R4, c[0x0][0x28c] ;  /* 0x0000a300ff047b82 */ /* 0x000e220000000800 */
[----:B------:R-:W-:Y:S01]  /*7270*/  BSSY B1, `(.L_x_168) ;  /* 0x0000047000017945 */ /* 0x000fe20003800000 */
[----:B0-----:R-:W-:-:S13]  /*7280*/  ISETP.LT.OR P6, PT, R4, 0x1, !P6 ;  /* 0x000000010400780c */ /* 0x001fda00077c1670 */
[----:B------:R-:W-:Y:S05]  /*7290*/  @P6 BRA `(.L_x_169) ;  /* 0x0000000400106947 */ /* 0x000fea0003800000 */
[----:B------:R-:W-:Y:S02]  /*72a0*/  IMAD R21, R21, 0x2, R12 ;  /* 0x0000000215157824 */ /* 0x000fe400078e020c */
[----:B------:R-:W-:Y:S02]  /*72b0*/  IMAD.SHL.U32 R19, R19, 0x80, RZ ;  /* 0x0000008013137824 */ /* 0x000fe400078e00ff */
[----:B------:R-:W-:Y:S02]  /*72c0*/  IMAD.MOV.U32 R22, RZ, RZ, RZ ;  /* 0x000000ffff167224 */ /* 0x000fe400078e00ff */
[----:B------:R-:W-:Y:S02]  /*72d0*/  IMAD.MOV.U32 R4, RZ, RZ, R13 ;  /* 0x000000ffff047224 */ /* 0x000fe400078e000d */
[----:B------:R-:W-:Y:S02]  /*72e0*/  IMAD.MOV.U32 R5, RZ, RZ, R3 ;  /* 0x000000ffff057224 */ /* 0x000fe400078e0003 */
[----:B------:R-:W-:-:S02]  /*72f0*/  IMAD.MOV.U32 R7, RZ, RZ, R8 ;  /* 0x000000ffff077224 */ /* 0x000fc400078e0008 */
[----:B------:R-:W-:-:S07]  /*7300*/  IMAD.SHL.U32 R21, R21, 0x40, RZ ;  /* 0x0000004015157824 */ /* 0x000fce00078e00ff */
.L_x_172:
[----:B------:R-:W0:Y:S01]  /*7310*/  S2UR UR7, SR_CgaCtaId ;  /* 0x00000000000779c3 */ /* 0x000e220000008800 */
[----:B------:R-:W-:Y:S02]  /*7320*/  MOV R15, 0x400 ;  /* 0x00000400000f7802 */ /* 0x000fe40000000f00 */
[----:B------:R-:W-:Y:S02]  /*7330*/  SHF.L.U32 R14, R5, 0x1f, RZ ;  /* 0x0000001f050e7819 */ /* 0x000fe400000006ff */
[----:B------:R-:W-:Y:S01]  /*7340*/  ISETP.NE.AND P1, PT, R0, RZ, PT ;  /* 0x000000ff0000720c */ /* 0x000fe20003f25270 */
[----:B0-----:R-:W-:-:S05]  /*7350*/  IMAD.U32 R12, RZ, RZ, UR7 ;  /* 0x00000007ff0c7e24 */ /* 0x001fca000f8e00ff */
[----:B------:R-:W-:-:S07]  /*7360*/  LEA R20, R12, R15, 0x18 ;  /* 0x0000000f0c147211 */ /* 0x000fce00078ec0ff */
[----:B------:R-:W0:Y:S01]  /*7370*/  @!P1 LDC R15, c[0x0][0x500] ;  /* 0x00014000ff0f9b82 */ /* 0x000e220000000800 */
[----:B------:R-:W-:-:S04]  /*7380*/  IMAD R23, R7, 0x8, R20 ;  /* 0x0000000807177824 */ /* 0x000fc800078e0214 */
[----:B------:R-:W1:Y:S02]  /*7390*/  SYNCS.PHASECHK.TRANS64.TRYWAIT P0, [R23+URZ+0x28], R14 ;  /* 0x0000280e170075a7 */ /* 0x000e64000800017f */
[----:B-1----:R-:W-:Y:S05]  /*73a0*/  @!P0 BRA `(.L_x_170) ;  /* 0x0000000c00c88947 */ /* 0x002fea0003800000 */
.L_x_190:
[----:B-1----:R-:W-:Y:S01]  /*73b0*/  PRMT R14, R9, 0x9910, RZ ;  /* 0x00009910090e7816 */ /* 0x002fe200000000ff */
[----:B0-----:R0:W-:Y:S03]  /*73c0*/  @!P1 SYNCS.ARRIVE.TRANS64 RZ, [R23+URZ], R15 ;  /* 0x0000000f17ff99a7 */ /* 0x0011e6000800003f */
[----:B------:R-:W-:-:S13]  /*73d0*/  ISETP.NE.AND P0, PT, R14, 0x2, PT ;  /* 0x000000020e00780c */ /* 0x000fda0003f05270 */
[----:B0-----:R-:W-:Y:S05]  /*73e0*/  @P0 BRA `(.L_x_171) ;  /* 0x0000000000040947 */ /* 0x001fea0003800000 */
[----:B------:R-:W-:Y:S01]  /*73f0*/  BPT.TRAP 0x1 ;  /* 0x000000040000795c */ /* 0x000fe20000300000 */
.L_x_171:
[----:B------:R-:W-:Y:S01]  /*7400*/  IMAD R14, R7, 0x4, R12 ;  /* 0x00000004070e7824 */ /* 0x000fe200078e020c */
[----:B------:R-:W-:Y:S01]  /*7410*/  R2UR UR34, R22 ;  /* 0x00000000162272ca */ /* 0x000fe200000e0000 */
[----:B------:R-:W-:Y:S01]  /*7420*/  VIADD R4, R4, 0xffffffff ;  /* 0xffffffff04047836 */ /* 0x000fe20000000000 */
[----:B------:R-:W-:Y:S01]  /*7430*/  R2UR UR33, R23 ;  /* 0x00000000172172ca */ /* 0x000fe200000e0000 */
[----:B------:R-:W-:Y:S01]  /*7440*/  IMAD.SHL.U32 R14, R14, 0x1000, RZ ;  /* 0x000010000e0e7824 */ /* 0x000fe200078e00ff */
[----:B------:R-:W-:Y:S01]  /*7450*/  R2UR UR36, R6 ;  /* 0x00000000062472ca */ /* 0x000fe200000e0000 */
[----:B------:R-:W-:Y:S01]  /*7460*/  UIADD3 UR14, UP0, UR30, 0xf0, URZ ;  /* 0x000000f01e0e7890 */ /* 0x000fe2000ff1e03f */
[----:B------:R-:W-:Y:S01]  /*7470*/  R2UR UR35, R21 ;  /* 0x00000000152372ca */ /* 0x000fe200000e0000 */
[--C-:B------:R-:W-:Y:S01]  /*7480*/  IMAD R14, R14, 0x2, R20.reuse ;  /* 0x000000020e0e7824 */ /* 0x100fe200078e0214 */
[----:B------:R-:W-:Y:S01]  /*7490*/  R2UR UR19, R19 ;  /* 0x00000000131372ca */ /* 0x000fe200000e0000 */
[C---:B------:R-:W-:Y:S01]  /*74a0*/  IMAD R20, R7.reuse, 0x8000, R20 ;  /* 0x0000800007147824 */ /* 0x040fe200078e0214 */
[----:B------:R-:W-:Y:S01]  /*74b0*/  UIADD3 UR42, UP1, UR30, 0x1f0, URZ ;  /* 0x000001f01e2a7890 */ /* 0x000fe2000ff3e03f */
[----:B------:R-:W-:Y:S01]  /*74c0*/  ISETP.GT.AND P1, PT, R4, 0x1, PT ;  /* 0x000000010400780c */ /* 0x000fe20003f24270 */
[----:B------:R-:W-:Y:S01]  /*74d0*/  UIADD3.X UR15, URZ, UR31, URZ, UP0, !UPT ;  /* 0x0000001f3f0f7290 */ /* 0x000fe200087fe43f */
[----:B------:R-:W-:Y:S01]  /*74e0*/  R2UR UR24, R14 ;  /* 0x000000000e1872ca */ /* 0x000fe200000e0000 */
[----:B------:R-:W-:Y:S01]  /*74f0*/  UIADD3 UR26, UR34, 0x40, URZ ;  /* 0x00000040221a7890 */ /* 0x000fe2000fffe03f */
[----:B------:R-:W-:Y:S01]  /*7500*/  R2UR UR8, R20 ;  /* 0x00000000140872ca */ /* 0x000fe200000e0000 */
[----:B------:R-:W-:Y:S01]  /*7510*/  UIADD3.X UR43, URZ, UR31, URZ, UP1, !UPT ;  /* 0x0000001f3f2b7290 */ /* 0x000fe20008ffe43f */
[----:B------:R-:W-:Y:S01]  /*7520*/  VIADD R7, R7, 0x1 ;  /* 0x0000000107077836 */ /* 0x000fe20000000000 */
[----:B------:R-:W-:Y:S01]  /*7530*/  UMOV UR7, 0x30000 ;  /* 0x0003000000077882 */ /* 0x000fe20000000000 */
[----:B------:R-:W-:Y:S01]  /*7540*/  UMOV UR22, 0x0 ;  /* 0x0000000000167882 */ /* 0x000fe20000000000 */
[----:B------:R-:W-:Y:S01]  /*7550*/  UMOV UR23, 0x10000000 ;  /* 0x1000000000177882 */ /* 0x000fe20000000000 */
[----:B------:R-:W-:Y:S01]  /*7560*/  UMOV UR25, UR33 ;  /* 0x0000002100197c82 */ /* 0x000fe20008000000 */
[----:B------:R-:W-:Y:S01]  /*7570*/  ISETP.NE.AND P0, PT, R7, 0x5, PT ;  /* 0x000000050700780c */ /* 0x000fe20003f05270 */
[----:B------:R-:W-:Y:S01]  /*7580*/  UMOV UR28, UR36 ;  /* 0x00000024001c7c82 */ /* 0x000fe20008000000 */
[----:B------:R-:W-:Y:S01]  /*7590*/  UMOV UR27, UR35 ;  /* 0x00000023001b7c82 */ /* 0x000fe20008000000 */
[----:B------:R-:W-:Y:S01]  /*75a0*/  UMOV UR17, UR33 ;  /* 0x0000002100117c82 */ /* 0x000fe20008000000 */
[----:B------:R-:W-:Y:S01]  /*75b0*/  UIADD3 UR32, UR24, 0x100, URZ ;  /* 0x0000010018207890 */ /* 0x000fe2000fffe03f */
[----:B------:R-:W-:Y:S01]  /*75c0*/  SEL R14, RZ, 0x1, P0 ;  /* 0x00000001ff0e7807 */ /* 0x000fe20000000000 */
[----:B------:R-:W-:Y:S01]  /*75d0*/  UIADD3 UR24, UR24, 0x4100, URZ ;  /* 0x0000410018187890 */ /* 0x000fe2000fffe03f */
[----:B------:R-:W-:Y:S01]  /*75e0*/  VIADD R22, R22, 0x80 ;  /* 0x0000008016167836 */ /* 0x000fe20000000000 */
[----:B------:R-:W-:Y:S01]  /*75f0*/  UIADD3 UR16, UR8, 0x28100, URZ ;  /* 0x0002810008107890 */ /* 0x000fe2000fffe03f */
[----:B------:R-:W-:Y:S01]  /*7600*/  LOP3.LUT R5, R5, R14, RZ, 0x3c, !PT ;  /* 0x0000000e05057212 */ /* 0x000fe200078e3cff */
[----:B------:R-:W-:Y:S01]  /*7610*/  UIADD3 UR8, UR8, 0x2c100, URZ ;  /* 0x0002c10008087890 */ /* 0x000fe2000fffe03f */
[----:B------:R-:W-:Y:S01]  /*7620*/  SEL R7, R7, RZ, P0 ;  /* 0x000000ff07077207 */ /* 0x000fe20000000000 */
[----:B------:R-:W-:Y:S01]  /*7630*/  UMOV UR18, UR34 ;  /* 0x0000002200127c82 */ /* 0x000fe20008000000 */
[----:B------:R-:W-:Y:S01]  /*7640*/  UMOV UR20, UR36 ;  /* 0x0000002400147c82 */ /* 0x000fe20008000000 */
[----:B------:R0:W-:Y:S01]  /*7650*/  UTMALDG.3D.MULTICAST [UR32], [UR14], UR7, desc[UR22] ;  /* 0x000016200e0073b4 */ /* 0x0001e20008011807 */
[----:B------:R-:W-:Y:S01]  /*7660*/  UMOV UR9, UR33 ;  /* 0x0000002100097c82 */ /* 0x000fe20008000000 */
[----:B------:R-:W-:Y:S01]  /*7670*/  UMOV UR11, UR19 ;  /* 0x00000013000b7c82 */ /* 0x000fe20008000000 */
[----:B------:R-:W-:Y:S01]  /*7680*/  UMOV UR12, UR36 ;  /* 0x00000024000c7c82 */ /* 0x000fe20008000000 */
[----:B------:R-:W-:Y:S01]  /*7690*/  UMOV UR10, UR26 ;  /* 0x0000001a000a7c82 */ /* 0x000fe20008000000 */
[----:B------:R0:W-:Y:S01]  /*76a0*/  UTMALDG.3D.MULTICAST [UR24], [UR14], UR7, desc[UR22] ;  /* 0x000016180e0073b4 */ /* 0x0001e20008011807 */
[----:B------:R0:W-:Y:S01]  /*76b0*/  UTMALDG.3D [UR16], [UR42], desc[UR22] ;  /* 0x000016102a0075b4 */ /* 0x0001e20008011000 */
[----:B------:R0:W-:Y:S02]  /*76c0*/  UTMALDG.3D [UR8], [UR42], desc[UR22] ;  /* 0x000016082a0075b4 */ /* 0x0001e40008011000 */
[----:B0-----:R-:W-:Y:S05]  /*76d0*/  @P1 BRA `(.L_x_172) ;  /* 0xfffffffc000c1947 */ /* 0x001fea000383ffff */
.L_x_169:
[----:B------:R-:W-:Y:S05]  /*76e0*/  BSYNC B1 ;  /* 0x0000000000017941 */ /* 0x000fea0003800000 */
.L_x_168:
[----:B------:R-:W-:Y:S01]  /*76f0*/  LOP3.LUT P1, RZ, R10, 0xff, RZ, 0xc0, !PT ;  /* 0x000000ff0aff7812 */ /* 0x000fe2000782c0ff */
[C---:B------:R-:W-:Y:S01]  /*7700*/  IMAD.IADD R7, R11.reuse, 0x1, R8 ;  /* 0x000000010b077824 */ /* 0x040fe200078e0208 */
[----:B------:R-:W-:Y:S01]  /*7710*/  ULDC.64 UR8, c[0x0][0x650] ;  /* 0x0001940000087ab9 */ /* 0x000fe20000000a00 */
[----:B------:R-:W-:Y:S01]  /*7720*/  ISETP.GE.U32.AND P2, PT, R11, 0x5, PT ;  /* 0x000000050b00780c */ /* 0x000fe20003f46070 */
[----:B------:R-:W-:Y:S01]  /*7730*/  BSSY B1, `(.L_x_173) ;  /* 0x000006b000017945 */ /* 0x000fe20003800000 */
[----:B------:R-:W-:Y:S01]  /*7740*/  IMAD.MOV.U32 R21, RZ, RZ, -0x1 ;  /* 0xffffffffff157424 */ /* 0x000fe200078e00ff */
[----:B------:R-:W-:Y:S01]  /*7750*/  ISETP.GT.U32.AND P0, PT, R7, 0x4, PT ;  /* 0x000000040700780c */ /* 0x000fe20003f04070 */
[----:B------:R-:W-:Y:S01]  /*7760*/  IMAD.MOV.U32 R19, RZ, RZ, -0x1 ;  /* 0xffffffffff137424 */ /* 0x000fe200078e00ff */
[----:B------:R-:W-:Y:S02]  /*7770*/  PRMT R10, RZ, 0x7610, R10 ;  /* 0x00007610ff0a7816 */ /* 0x000fe4000000000a */
[----:B------:R-:W-:-:S03]  /*7780*/  ISETP.LT.U32.AND P0, PT, R11, 0x5, P0 ;  /* 0x000000050b00780c */ /* 0x000fc60000701070 */
[----:B------:R-:W0:Y:S01]  /*7790*/  @P1 S2R R12, SR_CgaCtaId ;  /* 0x00000000000c1919 */ /* 0x000e220000008800 */
[----:B------:R-:W-:-:S04]  /*77a0*/  @P1 MOV R5, 0x400 ;  /* 0x0000040000051802 */ /* 0x000fc80000000f00 */
[----:B0-----:R-:W-:Y:S01]  /*77b0*/  @P1 LEA R6, R12, R5, 0x18 ;  /* 0x000000050c061211 */ /* 0x001fe200078ec0ff */
[----:B------:R-:W-:Y:S01]  /*77c0*/  IMAD.WIDE.U32 R4, R7, -0x33333333, RZ ;  /* 0xcccccccd07047825 */ /* 0x000fe200078e00ff */
[----:B------:R-:W-:Y:S02]  /*77d0*/  SEL R4, RZ, 0x1, !P0 ;  /* 0x00000001ff047807 */ /* 0x000fe40004000000 */
[----:B------:R0:W-:Y:S01]  /*77e0*/  @P1 SYNCS.ARRIVE.TRANS64.A1T0 RZ, [R6+URZ+0x68], RZ ;  /* 0x000068ff06ff19a7 */ /* 0x0001e2000810003f */
[----:B------:R-:W-:Y:S02]  /*77f0*/  IADD3 R16, P1, R16, UR38, RZ ;  /* 0x0000002610107c10 */ /* 0x000fe4000ff3e0ff */
[----:B------:R-:W-:Y:S02]  /*7800*/  LOP3.LUT R3, R3, R4, RZ, 0x3c, !PT ;  /* 0x0000000403037212 */ /* 0x000fe400078e3cff */
[----:B------:R-:W-:Y:S02]  /*7810*/  IADD3.X R17, R17, UR41, RZ, P1, !PT ;  /* 0x0000002911117c10 */ /* 0x000fe40008ffe4ff */
[----:B------:R-:W-:-:S02]  /*7820*/  ISETP.GE.U32.AND P0, PT, R16, UR8, PT ;  /* 0x0000000810007c0c */ /* 0x000fc4000bf06070 */
[----:B0-----:R-:W-:Y:S02]  /*7830*/  SHF.R.U32.HI R6, RZ, 0x2, R5 ;  /* 0x00000002ff067819 */ /* 0x001fe40000011605 */
[----:B------:R-:W-:Y:S02]  /*7840*/  ISETP.GE.U32.AND.EX P0, PT, R17, UR9, PT, P0 ;  /* 0x0000000911007c0c */ /* 0x000fe4000bf06100 */
[----:B------:R-:W-:Y:S01]  /*7850*/  @P2 LOP3.LUT R3, R3, 0x1, R6, 0x78, !PT ;  /* 0x0000000103032812 */ /* 0x000fe200078e7806 */
[----:B------:R-:W-:Y:S01]  /*7860*/  IMAD R8, R6, -0x5, R7 ;  /* 0xfffffffb06087824 */ /* 0x000fe200078e0207 */
[----:B------:R-:W-:Y:S01]  /*7870*/  PRMT R4, RZ, 0x7610, R4 ;  /* 0x00007610ff047816 */ /* 0x000fe20000000004 */
[----:B------:R-:W-:-:S08]  /*7880*/  IMAD.MOV.U32 R6, RZ, RZ, -0x1 ;  /* 0xffffffffff067424 */ /* 0x000fd000078e00ff */
[----:B------:R-:W-:Y:S05]  /*7890*/  @P0 BRA `(.L_x_174) ;  /* 0x0000000400500947 */ /* 0x000fea0003800000 */
[----:B------:R-:W0:Y:S01]  /*78a0*/  S2R R19, SR_CTAID.X ;  /* 0x0000000000137919 */ /* 0x000e220000002500 */
[----:B------:R-:W-:Y:S01]  /*78b0*/  ULDC.64 UR8, c[0x0][0x628] ;  /* 0x00018a0000087ab9 */ /* 0x000fe20000000a00 */
[----:B------:R-:W1:Y:S01]  /*78c0*/  LDC R20, c[0x0][0x144] ;  /* 0x00005100ff147b82 */ /* 0x000e620000000800 */
[----:B------:R-:W-:Y:S01]  /*78d0*/  ISETP.NE.U32.AND P0, PT, RZ, UR8, PT ;  /* 0x00000008ff007c0c */ /* 0x000fe2000bf05070 */
[----:B------:R-:W2:Y:S01]  /*78e0*/  S2R R14, SR_CTAID.Y ;  /* 0x00000000000e7919 */ /* 0x000ea20000002600 */
[----:B------:R-:W-:Y:S01]  /*78f0*/  ULDC UR10, c[0x0][0x630] ;  /* 0x00018c00000a7ab9 */ /* 0x000fe20000000800 */
[----:B------:R-:W-:Y:S01]  /*7900*/  ULDC UR11, c[0x0][0x150] ;  /* 0x00005400000b7ab9 */ /* 0x000fe20000000800 */
[----:B------:R-:W-:Y:S01]  /*7910*/  ISETP.NE.AND.EX P0, PT, RZ, UR9, PT, P0 ;  /* 0x00000009ff007c0c */ /* 0x000fe2000bf05300 */
[----:B------:R-:W-:Y:S02]  /*7920*/  IMAD.MOV.U32 R4, RZ, RZ, R16 ;  /* 0x000000ffff047224 */ /* 0x000fe400078e0010 */
[----:B------:R-:W-:Y:S01]  /*7930*/  IMAD.MOV.U32 R5, RZ, RZ, R17 ;  /* 0x000000ffff057224 */ /* 0x000fe200078e0011 */
[----:B0-----:R-:W-:-:S09]  /*7940*/  I2FP.F32.U32 R21, R19 ;  /* 0x0000001300157245 */ /* 0x001fd20000201000 */
[----:B------:R-:W-:Y:S05]  /*7950*/  @!P0 BRA `(.L_x_175) ;  /* 0x0000000000288947 */ /* 0x000fea0003800000 */
[----:B------:R-:W-:Y:S02]  /*7960*/  ULDC UR7, c[0x0][0x634] ;  /* 0x00018d0000077ab9 */ /* 0x000fe40000000800 */
[----:B------:R-:W-:-:S05]  /*7970*/  IADD3 R5, P0, R16, UR7, RZ ;  /* 0x0000000710057c10 */ /* 0x000fca000ff1e0ff */
[----:B------:R-:W-:-:S04]  /*7980*/  IMAD.X R15, RZ, RZ, R17, P0 ;  /* 0x000000ffff0f7224 */ /* 0x000fc800000e0611 */
[----:B------:R-:W-:-:S04]  /*7990*/  IMAD.WIDE.U32 R6, R15, UR8, RZ ;  /* 0x000000080f067c25 */ /* 0x000fc8000f8e00ff */
[----:B------:R-:W-:-:S04]  /*79a0*/  IMAD.WIDE.U32 R6, P0, R5, UR9, R6 ;  /* 0x0000000905067c25 */ /* 0x000fc8000f800006 */
[----:B------:R-:W-:-:S04]  /*79b0*/  IMAD.WIDE.U32 R4, R5, UR8, RZ ;  /* 0x0000000805047c25 */ /* 0x000fc8000f8e00ff */
[----:B------:R-:W-:Y:S01]  /*79c0*/  IMAD.MOV.U32 R4, RZ, RZ, R7 ;  /* 0x000000ffff047224 */ /* 0x000fe200078e0007 */
[----:B------:R-:W-:Y:S01]  /*79d0*/  IADD3 RZ, P1, R5, R6, RZ ;  /* 0x0000000605ff7210 */ /* 0x000fe20007f3e0ff */
[----:B------:R-:W-:-:S04]  /*79e0*/  IMAD.X R5, RZ, RZ, RZ, P0 ;  /* 0x000000ffff057224 */ /* 0x000fc800000e06ff */
[----:B------:R-:W-:-:S08]  /*79f0*/  IMAD.WIDE.U32.X R4, R15, UR9, R4, P1 ;  /* 0x000000090f047c25 */ /* 0x000fd000088e0404 */
.L_x_175:
[----:B------:R-:W-:Y:S01]  /*7a00*/  FMUL R21, R21, UR11 ;  /* 0x0000000b15157c20 */ /* 0x000fe20008400000 */
[--C-:B------:R-:W-:Y:S01]  /*7a10*/  SHF.R.U64 R15, R4, UR10, R5.reuse ;  /* 0x0000000a040f7c19 */ /* 0x100fe20008001205 */
[----:B------:R-:W-:Y:S01]  /*7a20*/  ULDC.64 UR8, c[0x0][0x620] ;  /* 0x0001880000087ab9 */ /* 0x000fe20000000a00 */
[----:B------:R-:W-:Y:S01]  /*7a30*/  SHF.R.U32.HI R4, RZ, UR10, R5 ;  /* 0x0000000aff047c19 */ /* 0x000fe20008011605 */
[----:B------:R-:W-:Y:S01]  /*7a40*/  ULDC.64 UR10, c[0x0][0x640] ;  /* 0x00019000000a7ab9 */ /* 0x000fe20000000a00 */
[----:B------:R-:W-:Y:S01]  /*7a50*/  IADD3 R5, P0, RZ, -R15, RZ ;  /* 0x8000000fff057210 */ /* 0x000fe20007f1e0ff */
[----:B------:R-:W0:Y:S01]  /*7a60*/  F2I.U32.TRUNC.NTZ R21, R21 ;  /* 0x0000001500157305 */ /* 0x000e22000020f000 */
[----:B------:R-:W-:-:S03]  /*7a70*/  ULDC UR7, c[0x0][0x618] ;  /* 0x0001860000077ab9 */ /* 0x000fc60000000800 */
[----:B------:R-:W-:Y:S01]  /*7a80*/  IMAD.X R4, RZ, RZ, ~R4, P0 ;  /* 0x000000ffff047224 */ /* 0x000fe200000e0e04 */
[----:B------:R-:W-:-:S03]  /*7a90*/  ISETP.NE.U32.AND P0, PT, RZ, UR10, PT ;  /* 0x0000000aff007c0c */ /* 0x000fc6000bf05070 */
[----:B------:R-:W-:Y:S01]  /*7aa0*/  IMAD R4, R4, UR8, RZ ;  /* 0x0000000804047c24 */ /* 0x000fe2000f8e02ff */
[----:B------:R-:W-:-:S03]  /*7ab0*/  ISETP.NE.AND.EX P0, PT, RZ, UR11, PT, P0 ;  /* 0x0000000bff007c0c */ /* 0x000fc6000bf05300 */
[C---:B------:R-:W-:Y:S02]  /*7ac0*/  IMAD R7, R5.reuse, UR9, R4 ;  /* 0x0000000905077c24 */ /* 0x040fe4000f8e0204 */
[----:B------:R-:W-:Y:S01]  /*7ad0*/  IMAD.WIDE.U32 R4, R5, UR8, R16 ;  /* 0x0000000805047c25 */ /* 0x000fe2000f8e0010 */
[----:B------:R-:W-:-:S03]  /*7ae0*/  ULDC UR8, c[0x0][0x154] ;  /* 0x0000550000087ab9 */ /* 0x000fc60000000800 */
[----:B0-----:R-:W-:Y:S02]  /*7af0*/  IMAD.MOV R6, RZ, RZ, -R21 ;  /* 0x000000ffff067224 */ /* 0x001fe400078e0a15 */
[----:B------:R-:W0:Y:S01]  /*7b00*/  LDC R21, c[0x0][0x148] ;  /* 0x00005200ff157b82 */ /* 0x000e220000000800 */
[----:B------:R-:W-:Y:S02]  /*7b10*/  IMAD.IADD R5, R5, 0x1, R7 ;  /* 0x0000000105057824 */ /* 0x000fe400078e0207 */
[----:B-1----:R-:W-:Y:S01]  /*7b20*/  IMAD R19, R20, R6, R19 ;  /* 0x0000000614137224 */ /* 0x002fe200078e0213 */
[----:B--2---:R-:W-:Y:S02]  /*7b30*/  I2FP.F32.U32 R6, R14 ;  /* 0x0000000e00067245 */ /* 0x004fe40000201000 */
[--C-:B------:R-:W-:Y:S02]  /*7b40*/  SHF.R.U64 R20, R4, UR7, R5.reuse ;  /* 0x0000000704147c19 */ /* 0x100fe40008001205 */
[----:B------:R-:W-:Y:S01]  /*7b50*/  SHF.R.U32.HI R5, RZ, UR7, R5 ;  /* 0x00000007ff057c19 */ /* 0x000fe20008011605 */
[----:B------:R-:W-:Y:S01]  /*7b60*/  FMUL R6, R6, UR8 ;  /* 0x0000000806067c20 */ /* 0x000fe20008400000 */
[----:B------:R-:W-:-:S02]  /*7b70*/  ULDC UR7, c[0x0][0x608] ;  /* 0x0001820000077ab9 */ /* 0x000fc40000000800 */
[--C-:B------:R-:W-:Y:S01]  /*7b80*/  SHF.R.U64 R23, R20, UR7, R5.reuse ;  /* 0x0000000714177c19 */ /* 0x100fe20008001205 */
[----:B------:R1:W2:Y:S01]  /*7b90*/  F2I.U32.TRUNC.NTZ R24, R6 ;  /* 0x0000000600187305 */ /* 0x0002a2000020f000 */
[----:B------:R-:W-:Y:S01]  /*7ba0*/  SHF.R.U32.HI R4, RZ, UR7, R5 ;  /* 0x00000007ff047c19 */ /* 0x000fe20008011605 */
[----:B------:R-:W-:-:S03]  /*7bb0*/  ULDC UR7, c[0x0][0x658] ;  /* 0x0001960000077ab9 */ /* 0x000fc60000000800 */
[--C-:B------:R-:W-:Y:S02]  /*7bc0*/  SHF.R.U64 R22, R23, UR7, R4.reuse ;  /* 0x0000000717167c19 */ /* 0x100fe40008001204 */
[----:B------:R-:W-:-:S03]  /*7bd0*/  SHF.R.U32.HI R25, RZ, UR7, R4 ;  /* 0x00000007ff197c19 */ /* 0x000fc60008011604 */
[----:B------:R-:W-:Y:S02]  /*7be0*/  IMAD.MOV.U32 R4, RZ, RZ, R22 ;  /* 0x000000ffff047224 */ /* 0x000fe400078e0016 */
[----:B------:R-:W-:Y:S01]  /*7bf0*/  IMAD.MOV.U32 R5, RZ, RZ, R25 ;  /* 0x000000ffff057224 */ /* 0x000fe200078e0019 */
[----:B-1----:R-:W-:Y:S06]  /*7c00*/  @!P0 BRA `(.L_x_176) ;  /* 0x0000000000288947 */ /* 0x002fec0003800000 */
        /* <DEDUP_REMOVED lines=10> */
.L_x_176:
[----:B------:R-:W-:Y:S01]  /*7cb0*/  ISETP.NE.AND P0, PT, R2, 0x1, PT ;  /* 0x000000010200780c */ /* 0x000fe20003f05270 */
[----:B------:R-:W-:Y:S01]  /*7cc0*/  ULDC UR7, c[0x0][0x648] ;  /* 0x0001920000077ab9 */ /* 0x000fe20000000800 */
[----:B------:R-:W-:Y:S01]  /*7cd0*/  LOP3.LUT R23, R23, UR6, RZ, 0xc0, !PT ;  /* 0x0000000617177c12 */ /* 0x000fe2000f8ec0ff */
[----:B--2---:R-:W-:Y:S01]  /*7ce0*/  IMAD.MOV R24, RZ, RZ, -R24 ;  /* 0x000000ffff187224 */ /* 0x004fe200078e0a18 */
[----:B------:R-:W-:Y:S01]  /*7cf0*/  SHF.R.U64 R4, R4, UR7, R5 ;  /* 0x0000000704047c19 */ /* 0x000fe20008001205 */
[----:B------:R-:W-:Y:S01]  /*7d00*/  ULDC UR7, c[0x0][0x638] ;  /* 0x00018e0000077ab9 */ /* 0x000fe20000000800 */
[----:B------:R-:W-:Y:S01]  /*7d10*/  LOP3.LUT R7, R20, UR4, RZ, 0xc0, !PT ;  /* 0x0000000414077c12 */ /* 0x000fe2000f8ec0ff */
[----:B------:R-:W-:Y:S01]  /*7d20*/  ULDC UR8, c[0x0][0x610] ;  /* 0x0001840000087ab9 */ /* 0x000fe20000000800 */
[----:B------:R-:W-:Y:S02]  /*7d30*/  IMAD.MOV.U32 R6, RZ, RZ, R15 ;  /* 0x000000ffff067224 */ /* 0x000fe400078e000f */
[----:B------:R-:W-:-:S02]  /*7d40*/  IMAD.MOV R5, RZ, RZ, -R4 ;  /* 0x000000ffff057224 */ /* 0x000fc400078e0a04 */
[----:B------:R-:W-:Y:S02]  /*7d50*/  IMAD R4, R4, UR5, R23 ;  /* 0x0000000504047c24 */ /* 0x000fe4000f8e0217 */
[----:B0-----:R-:W-:Y:S02]  /*7d60*/  @P0 IMAD R19, R21, R24, R14 ;  /* 0x0000001815130224 */ /* 0x001fe400078e020e */
[----:B------:R-:W-:Y:S01]  /*7d70*/  IMAD R22, R5, UR7, R22 ;  /* 0x0000000705167c24 */ /* 0x000fe2000f8e0216 */
[----:B------:R-:W-:Y:S01]  /*7d80*/  ULDC UR7, c[0x0][0x600] ;  /* 0x0001800000077ab9 */ /* 0x000fe20000000800 */
[----:B------:R-:W-:Y:S02]  /*7d90*/  IMAD R21, R4, UR8, R19 ;  /* 0x0000000804157c24 */ /* 0x000fe4000f8e0213 */
[----:B------:R-:W-:Y:S02]  /*7da0*/  IMAD R22, R22, UR7, R7 ;  /* 0x0000000716167c24 */ /* 0x000fe4000f8e0207 */
[----:B------:R-:W-:-:S03]  /*7db0*/  IMAD.MOV.U32 R4, RZ, RZ, 0x1 ;  /* 0x00000001ff047424 */ /* 0x000fc600078e00ff */
[----:B------:R-:W-:Y:S02]  /*7dc0*/  SEL R19, R22, R21, !P0 ;  /* 0x0000001516137207 */ /* 0x000fe40004000000 */
[----:B------:R-:W-:-:S07]  /*7dd0*/  SEL R21, R21, R22, !P0 ;  /* 0x0000001615157207 */ /* 0x000fce0004000000 */
.L_x_174:
[----:B------:R-:W-:Y:S05]  /*7de0*/  BSYNC B1 ;  /* 0x0000000000017941 */ /* 0x000fea0003800000 */
.L_x_173:
[----:B------:R-:W-:-:S13]  /*7df0*/  LOP3.LUT P0, RZ, R4, 0xff, RZ, 0xc0, !PT ;  /* 0x000000ff04ff7812 */ /* 0x000fda000780c0ff */
[----:B------:R-:W-:Y:S05]  /*7e00*/  @P0 BRA `(.L_x_177) ;  /* 0xfffffff400080947 */ /* 0x000fea000383ffff */
[----:B------:R-:W-:Y:S05]  /*7e10*/  BSYNC B0 ;  /* 0x0000000000007941 */ /* 0x000fea0003800000 */
.L_x_166:
[----:B------:R-:W-:-:S03]  /*7e20*/  UMOV UR7, 0xffffffff ;  /* 0xffffffff00077882 */ /* 0x000fc60000000000 */
[----:B------:R-:W-:Y:S05]  /*7e30*/  BRA.DIV UR7, `(.L_x_178) ;  /* 0x0000000607387947 */ /* 0x000fea000b800000 */
[----:B------:R-:W-:-:S13]  /*7e40*/  ELECT P6, URZ, PT ;  /* 0x00000000003f782f */ /* 0x000fda00038c0000 */
.L_x_193:
[----:B------:R-:W-:Y:S04]  /*7e50*/  BSSY B0, `(.L_x_179) ;  /* 0x0000034000007945 */ /* 0x000fe80003800000 */
[----:B------:R-:W-:Y:S05]  /*7e60*/  @!P6 BRA `(.L_x_180) ;  /* 0x0000000000c8e947 */ /* 0x000fea0003800000 */
[----:B------:R-:W-:-:S04]  /*7e70*/  LOP3.LUT R18, R18, 0x2, RZ, 0xfc, !PT ;  /* 0x0000000212127812 */ /* 0x000fc800078efcff */
[----:B------:R-:W-:-:S13]  /*7e80*/  ISETP.NE.AND P0, PT, R18, 0x3, PT ;  /* 0x000000031200780c */ /* 0x000fda0003f05270 */
[----:B------:R-:W-:Y:S05]  /*7e90*/  @!P0 BRA `(.L_x_181) ;  /* 0x0000000000048947 */ /* 0x000fea0003800000 */
[----:B------:R-:W-:Y:S01]  /*7ea0*/  BPT.TRAP 0x1 ;  /* 0x000000040000795c */ /* 0x000fe20000300000 */
.L_x_181:
[----:B------:R-:W0:Y:S01]  /*7eb0*/  S2R R5, SR_CgaCtaId ;  /* 0x0000000000057919 */ /* 0x000e220000008800 */
[----:B------:R-:W-:Y:S02]  /*7ec0*/  MOV R0, 0x400 ;  /* 0x0000040000007802 */ /* 0x000fe40000000f00 */
[----:B------:R-:W-:Y:S02]  /*7ed0*/  SHF.L.U32 R2, R3, 0x1f, RZ ;  /* 0x0000001f03027819 */ /* 0x000fe400000006ff */
[----:B0-----:R-:W-:-:S05]  /*7ee0*/  LEA R5, R5, R0, 0x18 ;  /* 0x0000000005057211 */ /* 0x001fca00078ec0ff */
[----:B------:R-:W-:-:S04]  /*7ef0*/  VIADD R5, R5, 0x28 ;  /* 0x0000002805057836 */ /* 0x000fc80000000000 */
[C---:B------:R-:W-:Y:S02]  /*7f00*/  IMAD R7, R8.reuse, 0x8, R5 ;  /* 0x0000000808077824 */ /* 0x040fe400078e0205 */
[----:B------:R-:W-:Y:S02]  /*7f10*/  VIADD R8, R8, 0x1 ;  /* 0x0000000108087836 */ /* 0x000fe40000000000 */
[----:B------:R-:W0:Y:S03]  /*7f20*/  SYNCS.PHASECHK.TRANS64.TRYWAIT P0, [R7+URZ], R2 ;  /* 0x00000002070075a7 */ /* 0x000e26000800017f */
[----:B------:R-:W-:-:S04]  /*7f30*/  ISETP.NE.AND P1, PT, R8, 0x5, PT ;  /* 0x000000050800780c */ /* 0x000fc80003f25270 */
[----:B------:R-:W-:Y:S02]  /*7f40*/  SEL R0, RZ, 0x1, P1 ;  /* 0x00000001ff007807 */ /* 0x000fe40000800000 */
[----:B------:R-:W-:Y:S02]  /*7f50*/  SEL R8, R8, RZ, P1 ;  /* 0x000000ff08087207 */ /* 0x000fe40000800000 */
[----:B------:R-:W-:-:S03]  /*7f60*/  LOP3.LUT R9, R3, R0, RZ, 0x3c, !PT ;  /* 0x0000000003097212 */ /* 0x000fc600078e3cff */
[----:B------:R-:W-:Y:S01]  /*7f70*/  IMAD R6, R8, 0x8, R5 ;  /* 0x0000000808067824 */ /* 0x000fe200078e0205 */
[----:B------:R-:W-:Y:S01]  /*7f80*/  SHF.L.U32 R3, R9, 0x1f, RZ ;  /* 0x0000001f09037819 */ /* 0x000fe200000006ff */
[----:B0-----:R-:W-:Y:S06]  /*7f90*/  @!P0 BRA `(.L_x_182) ;  /* 0x0000000400008947 */ /* 0x001fec0003800000 */
.L_x_194:
[----:B------:R-:W1:Y:S01]  /*7fa0*/  SYNCS.PHASECHK.TRANS64.TRYWAIT P0, [R6+URZ], R3 ;  /* 0x00000003060075a7 */ /* 0x000e62000800017f */
[----:B------:R-:W-:-:S05]  /*7fb0*/  VIADD R0, R8, 0x1 ;  /* 0x0000000108007836 */ /* 0x000fca0000000000 */
[----:B------:R-:W-:-:S04]  /*7fc0*/  ISETP.NE.AND P1, PT, R0, 0x5, PT ;  /* 0x000000050000780c */ /* 0x000fc80003f25270 */
[----:B0-----:R-:W-:Y:S02]  /*7fd0*/  SEL R2, RZ, 0x1, P1 ;  /* 0x00000001ff027807 */ /* 0x001fe40000800000 */
[----:B------:R-:W-:Y:S02]  /*7fe0*/  SEL R0, R0, RZ, P1 ;  /* 0x000000ff00007207 */ /* 0x000fe40000800000 */
[----:B------:R-:W-:-:S03]  /*7ff0*/  LOP3.LUT R9, R9, R2, RZ, 0x3c, !PT ;  /* 0x0000000209097212 */ /* 0x000fc600078e3cff */
[----:B------:R-:W-:Y:S01]  /*8000*/  IMAD R7, R0, 0x8, R5 ;  /* 0x0000000800077824 */ /* 0x000fe200078e0205 */
[----:B------:R-:W-:Y:S01]  /*8010*/  SHF.L.U32 R4, R9, 0x1f, RZ ;  /* 0x0000001f09047819 */ /* 0x000fe200000006ff */
[----:B-1----:R-:W-:Y:S06]  /*8020*/  @!P0 BRA `(.L_x_183) ;  /* 0x0000000000f08947 */ /* 0x002fec0003800000 */
.L_x_195:
[----:B------:R-:W1:Y:S01]  /*8030*/  SYNCS.PHASECHK.TRANS64.TRYWAIT P0, [R7+URZ], R4 ;  /* 0x00000004070075a7 */ /* 0x000e62000800017f */
[----:B------:R-:W-:-:S05]  /*8040*/  VIADD R0, R0, 0x1 ;  /* 0x0000000100007836 */ /* 0x000fca0000000000 */
[----:B------:R-:W-:-:S04]  /*8050*/  ISETP.NE.AND P1, PT, R0, 0x5, PT ;  /* 0x000000050000780c */ /* 0x000fc80003f25270 */
[----:B------:R-:W-:Y:S02]  /*8060*/  SEL R2, RZ, 0x1, P1 ;  /* 0x00000001ff027807 */ /* 0x000fe40000800000 */
[----:B------:R-:W-:Y:S02]  /*8070*/  SEL R0, R0, RZ, P1 ;  /* 0x000000ff00007207 */ /* 0x000fe40000800000 */
[----:B------:R-:W-:-:S03]  /*8080*/  LOP3.LUT R9, R9, R2, RZ, 0x3c, !PT ;  /* 0x0000000209097212 */ /* 0x000fc600078e3cff */
[----:B0-----:R-:W-:Y:S01]  /*8090*/  IMAD R6, R0, 0x8, R5 ;  /* 0x0000000800067824 */ /* 0x001fe200078e0205 */
[----:B------:R-:W-:Y:S01]  /*80a0*/  SHF.L.U32 R3, R9, 0x1f, RZ ;  /* 0x0000001f09037819 */ /* 0x000fe200000006ff */
[----:B-1----:R-:W-:Y:S06]  /*80b0*/  @!P0 BRA `(.L_x_184) ;  /* 0x0000000000e08947 */ /* 0x002fec0003800000 */
.L_x_196:
[----:B------:R-:W1:Y:S01]  /*80c0*/  SYNCS.PHASECHK.TRANS64.TRYWAIT P0, [R6+URZ], R3 ;  /* 0x00000003060075a7 */ /* 0x000e62000800017f */
[----:B------:R-:W-:-:S05]  /*80d0*/  VIADD R0, R0, 0x1 ;  /* 0x0000000100007836 */ /* 0x000fca0000000000 */
[----:B------:R-:W-:-:S04]  /*80e0*/  ISETP.NE.AND P1, PT, R0, 0x5, PT ;  /* 0x000000050000780c */ /* 0x000fc80003f25270 */
[----:B------:R-:W-:Y:S02]  /*80f0*/  SEL R2, RZ, 0x1, P1 ;  /* 0x00000001ff027807 */ /* 0x000fe40000800000 */
[----:B------:R-:W-:Y:S02]  /*8100*/  SEL R0, R0, RZ, P1 ;  /* 0x000000ff00007207 */ /* 0x000fe40000800000 */
[----:B------:R-:W-:Y:S01]  /*8110*/  LOP3.LUT R2, R9, R2, RZ, 0x3c, !PT ;  /* 0x0000000209027212 */ /* 0x000fe200078e3cff */
[----:B-1----:R-:W-:Y:S06]  /*8120*/  @!P0 BRA `(.L_x_185) ;  /* 0x0000000000d88947 */ /* 0x002fec0003800000 */
.L_x_197:
[----:B------:R-:W-:Y:S01]  /*8130*/  IMAD R5, R0, 0x8, R5 ;  /* 0x0000000800057824 */ /* 0x000fe200078e0205 */
[----:B------:R-:W-:-:S07]  /*8140*/  SHF.L.U32 R0, R2, 0x1f, RZ ;  /* 0x0000001f02007819 */ /* 0x000fce00000006ff */
.L_x_186:
[----:B--2---:R2:W3:Y:S02]  /*8150*/  SYNCS.PHASECHK.TRANS64.TRYWAIT P0, [R5+URZ], R0 ;  /* 0x00000000050075a7 */ /* 0x0044e4000800017f */
[----:B---3--:R-:W-:Y:S05]  /*8160*/  @!P0 NANOSLEEP.SYNCS 0x989680 ;  /* 0x009896800000895d */ /* 0x008fea0003900000 */
[----:B------:R-:W3:Y:S02]  /*8170*/  @!P0 SYNCS.PHASECHK.TRANS64 P0, [R5+URZ], R0 ;  /* 0x00000000050085a7 */ /* 0x000ee4000800007f */
[----:B---3--:R-:W-:Y:S05]  /*8180*/  @!P0 BRA `(.L_x_186) ;  /* 0xfffffffc00f08947 */ /* 0x008fea000383ffff */
.L_x_180:
[----:B------:R-:W-:Y:S05]  /*8190*/  BSYNC B0 ;  /* 0x0000000000007941 */ /* 0x000fea0003800000 */
.L_x_179:
[----:B------:R-:W-:Y:S05]  /*81a0*/  EXIT ;  /* 0x000000000000794d */ /* 0x000fea0003800000 */
.L_x_21:
[----:B-1----:R1:W2:Y:S02]  /*81b0*/  SYNCS.PHASECHK.TRANS64.TRYWAIT P1, [R3+URZ], R0 ;  /* 0x00000000030075a7 */ /* 0x0022a4000802017f */
[----:B--2---:R-:W-:Y:S05]  /*81c0*/  @!P1 NANOSLEEP.SYNCS 0x989680 ;  /* 0x009896800000995d */ /* 0x004fea0003900000 */
[----:B------:R-:W2:Y:S02]  /*81d0*/  @!P1 SYNCS.PHASECHK.TRANS64 P1, [R3+URZ], R0 ;  /* 0x00000000030095a7 */ /* 0x000ea4000802007f */
[----:B--2---:R-:W-:Y:S05]  /*81e0*/  @!P1 BRA `(.L_x_21) ;  /* 0xfffffffc00f09947 */ /* 0x004fea000383ffff */
[----:B------:R-:W-:Y:S05]  /*81f0*/  BRA `(.L_x_20) ;  /* 0xffffff9400587947 */ /* 0x000fea000383ffff */
.L_x_26:
[----:B-1----:R1:W2:Y:S02]  /*8200*/  SYNCS.PHASECHK.TRANS64.TRYWAIT P1, [R5+URZ], R4 ;  /* 0x00000004050075a7 */ /* 0x0022a4000802017f */
[----:B--2---:R-:W-:Y:S05]  /*8210*/  @!P1 NANOSLEEP.SYNCS 0x989680 ;  /* 0x009896800000995d */ /* 0x004fea0003900000 */
[----:B------:R-:W2:Y:S02]  /*8220*/  @!P1 SYNCS.PHASECHK.TRANS64 P1, [R5+URZ], R4 ;  /* 0x00000004050095a7 */ /* 0x000ea4000802007f */
[----:B--2---:R-:W-:Y:S05]  /*8230*/  @!P1 BRA `(.L_x_26) ;  /* 0xfffffffc00f09947 */ /* 0x004fea000383ffff */
[----:B------:R-:W-:Y:S05]  /*8240*/  BRA `(.L_x_25) ;  /* 0xffffff9800a47947 */ /* 0x000fea000383ffff */
.L_x_167:
[----:B------:R-:W-:Y:S01]  /*8250*/  BSSY B1, `(.L_x_187) ;  /* 0x0000006000017945 */ /* 0x000fe20003800000 */
[----:B------:R-:W-:-:S07]  /*8260*/  IMAD.MOV.U32 R15, RZ, RZ, -0x1 ;  /* 0xffffffffff0f7424 */ /* 0x000fce00078e00ff */
[----:B------:R-:W-:Y:S05]  /*8270*/  WARPSYNC.COLLECTIVE R15, `(.L_x_188) ;  /* 0x000000000f0c7348 */ /* 0x000fea0003c00000 */
[----:B------:R-:W-:Y:S02]  /*8280*/  ELECT P6, UR62, PT ;  /* 0x00000000003e782f */ /* 0x000fe400038c0000 */
[----:B------:R-:W-:Y:S01]  /*8290*/  MOV R14, UR62 ;  /* 0x0000003e000e7c02 */ /* 0x000fe20008000f00 */
[----:B------:R-:W-:Y:S10]  /*82a0*/  ENDCOLLECTIVE ;  /* 0x000000000000791b */ /* 0x000ff40003800000 */
.L_x_188:
[----:B------:R-:W-:Y:S05]  /*82b0*/  BSYNC B1 ;  /* 0x0000000000017941 */ /* 0x000fea0003800000 */
.L_x_187:
[----:B------:R-:W-:Y:S05]  /*82c0*/  BRA `(.L_x_189) ;  /* 0xffffffec00e47947 */ /* 0x000fea000383ffff */
.L_x_170:
[----:B-1----:R1:W2:Y:S02]  /*82d0*/  SYNCS.PHASECHK.TRANS64.TRYWAIT P0, [R23+URZ+0x28], R14 ;  /* 0x0000280e170075a7 */ /* 0x0022a4000800017f */
[----:B--2---:R-:W-:Y:S05]  /*82e0*/  @!P0 NANOSLEEP.SYNCS 0x989680 ;  /* 0x009896800000895d */ /* 0x004fea0003900000 */
[----:B------:R-:W2:Y:S02]  /*82f0*/  @!P0 SYNCS.PHASECHK.TRANS64 P0, [R23+URZ+0x28], R14 ;  /* 0x0000280e170085a7 */ /* 0x000ea4000800007f */
[----:B--2---:R-:W-:Y:S05]  /*8300*/  @!P0 BRA `(.L_x_170) ;  /* 0xfffffffc00f08947 */ /* 0x004fea000383ffff */
[----:B------:R-:W-:Y:S05]  /*8310*/  BRA `(.L_x_190) ;  /* 0xfffffff000247947 */ /* 0x000fea000383ffff */
.L_x_178:
[----:B------:R-:W-:Y:S01]  /*8320*/  BSSY B0, `(.L_x_191) ;  /* 0x0000006000007945 */ /* 0x000fe20003800000 */
[----:B------:R-:W-:-:S07]  /*8330*/  IMAD.MOV.U32 R15, RZ, RZ, -0x1 ;  /* 0xffffffffff0f7424 */ /* 0x000fce00078e00ff */
[----:B------:R-:W-:Y:S05]  /*8340*/  WARPSYNC.COLLECTIVE R15, `(.L_x_192) ;  /* 0x000000000f0c7348 */ /* 0x000fea0003c00000 */
[----:B------:R-:W-:Y:S02]  /*8350*/  ELECT P6, UR62, PT ;  /* 0x00000000003e782f */ /* 0x000fe400038c0000 */
[----:B------:R-:W-:Y:S01]  /*8360*/  MOV R14, UR62 ;  /* 0x0000003e000e7c02 */ /* 0x000fe20008000f00 */
[----:B------:R-:W-:Y:S10]  /*8370*/  ENDCOLLECTIVE ;  /* 0x000000000000791b */ /* 0x000ff40003800000 */
.L_x_192:
[----:B------:R-:W-:Y:S05]  /*8380*/  BSYNC B0 ;  /* 0x0000000000007941 */ /* 0x000fea0003800000 */
.L_x_191:
[----:B------:R-:W-:Y:S05]  /*8390*/  BRA `(.L_x_193) ;  /* 0xfffffff800ac7947 */ /* 0x000fea000383ffff */
.L_x_182:
[----:B0-----:R0:W1:Y:S02]  /*83a0*/  SYNCS.PHASECHK.TRANS64.TRYWAIT P0, [R7+URZ], R2 ;  /* 0x00000002070075a7 */ /* 0x001064000800017f */
[----:B-1----:R-:W-:Y:S05]  /*83b0*/  @!P0 NANOSLEEP.SYNCS 0x989680 ;  /* 0x009896800000895d */ /* 0x002fea0003900000 */
[----:B------:R-:W1:Y:S02]  /*83c0*/  @!P0 SYNCS.PHASECHK.TRANS64 P0, [R7+URZ], R2 ;  /* 0x00000002070085a7 */ /* 0x000e64000800007f */
[----:B-1----:R-:W-:Y:S05]  /*83d0*/  @!P0 BRA `(.L_x_182) ;  /* 0xfffffffc00f08947 */ /* 0x002fea000383ffff */
[----:B------:R-:W-:Y:S05]  /*83e0*/  BRA `(.L_x_194) ;  /* 0xfffffff800ec7947 */ /* 0x000fea000383ffff */
.L_x_183:
[----:B0-----:R0:W1:Y:S02]  /*83f0*/  SYNCS.PHASECHK.TRANS64.TRYWAIT P0, [R6+URZ], R3 ;  /* 0x00000003060075a7 */ /* 0x001064000800017f */
[----:B-1----:R-:W-:Y:S05]  /*8400*/  @!P0 NANOSLEEP.SYNCS 0x989680 ;  /* 0x009896800000895d */ /* 0x002fea0003900000 */
[----:B------:R-:W1:Y:S02]  /*8410*/  @!P0 SYNCS.PHASECHK.TRANS64 P0, [R6+URZ], R3 ;  /* 0x00000003060085a7 */ /* 0x000e64000800007f */
[----:B-1----:R-:W-:Y:S05]  /*8420*/  @!P0 BRA `(.L_x_183) ;  /* 0xfffffffc00f08947 */ /* 0x002fea000383ffff */
[----:B------:R-:W-:Y:S05]  /*8430*/  BRA `(.L_x_195) ;  /* 0xfffffff800fc7947 */ /* 0x000fea000383ffff */
.L_x_184:
[----:B0-----:R0:W1:Y:S02]  /*8440*/  SYNCS.PHASECHK.TRANS64.TRYWAIT P0, [R7+URZ], R4 ;  /* 0x00000004070075a7 */ /* 0x001064000800017f */
[----:B-1----:R-:W-:Y:S05]  /*8450*/  @!P0 NANOSLEEP.SYNCS 0x989680 ;  /* 0x009896800000895d */ /* 0x002fea0003900000 */
[----:B------:R-:W1:Y:S02]  /*8460*/  @!P0 SYNCS.PHASECHK.TRANS64 P0, [R7+URZ], R4 ;  /* 0x00000004070085a7 */ /* 0x000e64000800007f */
[----:B-1----:R-:W-:Y:S05]  /*8470*/  @!P0 BRA `(.L_x_184) ;  /* 0xfffffffc00f08947 */ /* 0x002fea000383ffff */
[----:B------:R-:W-:Y:S05]  /*8480*/  BRA `(.L_x_196) ;  /* 0xfffffffc000c7947 */ /* 0x000fea000383ffff */
.L_x_185:
[----:B-1----:R1:W2:Y:S02]  /*8490*/  SYNCS.PHASECHK.TRANS64.TRYWAIT P0, [R6+URZ], R3 ;  /* 0x00000003060075a7 */ /* 0x0022a4000800017f */
[----:B--2---:R-:W-:Y:S05]  /*84a0*/  @!P0 NANOSLEEP.SYNCS 0x989680 ;  /* 0x009896800000895d */ /* 0x004fea0003900000 */
[----:B------:R-:W2:Y:S02]  /*84b0*/  @!P0 SYNCS.PHASECHK.TRANS64 P0, [R6+URZ], R3 ;  /* 0x00000003060085a7 */ /* 0x000ea4000800007f */
[----:B--2---:R-:W-:Y:S05]  /*84c0*/  @!P0 BRA `(.L_x_185) ;  /* 0xfffffffc00f08947 */ /* 0x004fea000383ffff */
[----:B------:R-:W-:Y:S05]  /*84d0*/  BRA `(.L_x_197) ;  /* 0xfffffffc00147947 */ /* 0x000fea000383ffff */
.L_x_198:
[----:B------:R-:W-:-:S00]  /*84e0*/  BRA `(.L_x_198) ;  /* 0xfffffffc00fc7947 */ /* 0x000fc0000383ffff */
[----:B------:R-:W-:-:S00]  /*84f0*/  NOP ;  /* 0x0000000000007918 */ /* 0x000fc00000000000 */
        /* <DEDUP_REMOVED lines=8> */
.L_x_199:


//--------------------- .nv.global.init           --------------------------
	.section	.nv.global.init,"aw",@progbits
.nv.global.init:
	.type		$str$22,@object
	.size		$str$22,($str$23 - $str$22)
$str$22:
        /*0000*/ 	.byte	0x6b, 0x5f, 0x74, 0x69, 0x6c, 0x65, 0x5f, 0x63, 0x6f, 0x75, 0x6e, 0x74, 0x20, 0x3e, 0x3d, 0x20
        /*0010*/ 	.byte	0x31, 0x00
	.type		$str$23,@object
	.size		$str$23,(__unnamed_1 - $str$23)
$str$23:
        /*0012*/ 	.byte	0x2f, 0x74, 0x6d, 0x70, 0x2f, 0x63, 0x75, 0x74, 0x6c, 0x61, 0x73, 0x73, 0x5f, 0x73, 0x77, 0x65
        /*0022*/ 	.byte	0x65, 0x70, 0x5f, 0x73, 0x72, 0x63, 0x2f, 0x69, 0x6e, 0x63, 0x6c, 0x75, 0x64, 0x65, 0x2f, 0x63
        /*0032*/ 	.byte	0x75, 0x74, 0x6c, 0x61, 0x73, 0x73, 0x2f, 0x67, 0x65, 0x6d, 0x6d, 0x2f, 0x63, 0x6f, 0x6c, 0x6c
        /*0042*/ 	.byte	0x65, 0x63, 0x74, 0x69, 0x76, 0x65, 0x2f, 0x73, 0x6d, 0x39, 0x30, 0x5f, 0x6d, 0x6d, 0x61, 0x5f
        /*0052*/ 	.byte	0x74, 0x6d, 0x61, 0x5f, 0x67, 0x6d, 0x6d, 0x61, 0x5f, 0x73, 0x73, 0x5f, 0x77, 0x61, 0x72, 0x70
        /*0062*/ 	.byte	0x73, 0x70, 0x65, 0x63, 0x69, 0x61, 0x6c, 0x69, 0x7a, 0x65, 0x64, 0x2e, 0x68, 0x70, 0x70, 0x00
	.type		__unnamed_1,@object
	.size		__unnamed_1,(.L_0 - __unnamed_1)
__unnamed_1:
        /*0072*/ 	.byte	0x76, 0x6f, 0x69, 0x64, 0x20, 0x63, 0x75, 0x74, 0x6c, 0x61, 0x73, 0x73, 0x3a, 0x3a, 0x67, 0x65
        /* <DEDUP_REMOVED lines=181> */
.L_0:


//--------------------- .nv.shared._ZN7cutlass13device_kernelINS_4gemm6kernel13GemmUniversalIN4cute5tupleIJiiiiEEENS1_10collective13CollectiveMmaINS1_34MainloopSm90TmaGmmaWarpSpecializedILi5ENS5_IJNS4_1CILi1EEENSA_ILi2EEESB_EEENS1_35KernelTmaWarpSpecializedCooperativeEEENS5_IJNSA_ILi128EEESG_SG_EEENS_10bfloat16_tENS5_IJlSB_lEEESI_SJ_NS4_8TiledMMAINS4_8MMA_AtomIJNS4_4SM904GMMA28MMA_64x128x16_F32BF16BF16_SSILNSN_5MajorE0ELSP_0ELNSN_7ScaleInE1ELSQ_1EEEEEENS4_6LayoutINS5_IJSC_SB_SB_EEENS5_IJSB_NSA_ILi0EEESV_EEEEENS5_IJNS4_10UnderscoreESY_SY_EEEEENS4_23SM90_TMA_LOAD_MULTICASTENS4_14ComposedLayoutINS4_7SwizzleILi3ELi4ELi3EEENS4_18smem_ptr_flag_bitsILi16EEENST_INS5_IJNSA_ILi8EEENSA_ILi64EEEEEENS5_IJS18_SB_EEEEEEEvNS4_8identityENS4_13SM90_TMA_LOADES1C_vS1D_EENS_8epilogue10collective6detail29Sm90TmaWarpSpecializedAdapterINS1H_15DefaultEpilogueISI_SJ_SJ_NS1G_6thread17LinearCombinationISI_Li1EffLNS1L_9ScaleType4KindE0ELNS_15FloatRoundStyleE2ESI_EENS1_15EpilogueDefaultEEEEEvvEEEEvNT_6ParamsE --------------------------
	.section	.nv.shared._ZN7cutlass13device_kernelINS_4gemm6kernel13GemmUniversalIN4cute5tupleIJiiiiEEENS1_10collective13CollectiveMmaINS1_34MainloopSm90TmaGmmaWarpSpecializedILi5ENS5_IJNS4_1CILi1EEENSA_ILi2EEESB_EEENS1_35KernelTmaWarpSpecializedCooperativeEEENS5_IJNSA_ILi128EEESG_SG_EEENS_10bfloat16_tENS5_IJlSB_lEEESI_SJ_NS4_8TiledMMAINS4_8MMA_AtomIJNS4_4SM904GMMA28MMA_64x128x16_F32BF16BF16_SSILNSN_5MajorE0ELSP_0ELNSN_7ScaleInE1ELSQ_1EEEEEENS4_6LayoutINS5_IJSC_SB_SB_EEENS5_IJSB_NSA_ILi0EEESV_EEEEENS5_IJNS4_10UnderscoreESY_SY_EEEEENS4_23SM90_TMA_LOAD_MULTICASTENS4_14ComposedLayoutINS4_7SwizzleILi3ELi4ELi3EEENS4_18smem_ptr_flag_bitsILi16EEENST_INS5_IJNSA_ILi8EEENSA_ILi64EEEEEENS5_IJS18_SB_EEEEEEEvNS4_8identityENS4_13SM90_TMA_LOADES1C_vS1D_EENS_8epilogue10collective6detail29Sm90TmaWarpSpecializedAdapterINS1H_15DefaultEpilogueISI_SJ_SJ_NS1G_6thread17LinearCombinationISI_Li1EffLNS1L_9ScaleType4KindE0ELNS_15FloatRoundStyleE2ESI_EENS1_15EpilogueDefaultEEEEEvvEEEEvNT_6ParamsE,"aw",@nobits
	.sectionflags	@""
	.align	16
	.zero		1024


//--------------------- .nv.shared.reserved.0     --------------------------
	.section	.nv.shared.reserved.0,"aw",@nobits
	.weak		__nv_reservedSMEM_offset_0_alias
	.size		__nv_reservedSMEM_offset_0_alias, 0, 0
	.other		__nv_reservedSMEM_offset_0_alias,@"STO_CUDA_RESERVED_SHARED STV_DEFAULT"
__nv_reservedSMEM_offset_0_alias:
	.zero		0


//--------------------- .nv.global                --------------------------
	.section	.nv.global,"aw",@nobits
.nv.global:
	.type		_ZN39_INTERNAL_92e45192_4_k_cu_60af0607_32754cute1_E,@object
	.size		_ZN39_INTERNAL_92e45192_4_k_cu_60af0607_32754cute1_E,(_ZN39_INTERNAL_92e45192_4_k_cu_60af0607_32754cuda3std3__45__cpo6cbeginE - _ZN39_INTERNAL_92e45192_4_k_cu_60af0607_32754cute1_E)
_ZN39_INTERNAL_92e45192_4_k_cu_60af0607_32754cute1_E:
	.zero		1
	.type		_ZN39_INTERNAL_92e45192_4_k_cu_60af0607_32754cuda3std3__45__cpo6cbeginE,@object
	.size		_ZN39_INTERNAL_92e45192_4_k_cu_60af0607_32754cuda3std3__45__cpo6cbeginE,(_ZN39_INTERNAL_92e45192_4_k_cu_60af0607_32754cuda3std3__48in_placeE - _ZN39_INTERNAL_92e45192_4_k_cu_60af0607_32754cuda3std3__45__cpo6cbeginE)
_ZN39_INTERNAL_92e45192_4_k_cu_60af0607_32754cuda3std3__45__cpo6cbeginE:
	.zero		1
	.type		_ZN39_INTERNAL_92e45192_4_k_cu_60af0607_32754cuda3std3__48in_placeE,@object
	.size		_ZN39_INTERNAL_92e45192_4_k_cu_60af0607_32754cuda3std3__48in_placeE,(_ZN39_INTERNAL_92e45192_4_k_cu_60af0607_32754cuda3std6ranges3__45__cpo9iter_moveE - _ZN39_INTERNAL_92e45192_4_k_cu_60af0607_32754cuda3std3__48in_placeE)
_ZN39_INTERNAL_92e45192_4_k_cu_60af0607_32754cuda3std3__48in_placeE:
	.zero		1
	.type		_ZN39_INTERNAL_92e45192_4_k_cu_60af0607_32754cuda3std6ranges3__45__cpo9iter_moveE,@object
	.size		_ZN39_INTERNAL_92e45192_4_k_cu_60af0607_32754cuda3std6ranges3__45__cpo9iter_moveE,(_ZN39_INTERNAL_92e45192_4_k_cu_60af0607_32754cuda3std3__45__cpo5beginE - _ZN39_INTERNAL_92e45192_4_k_cu_60af0607_32754cuda3std6ranges3__45__cpo9iter_moveE)
_ZN39_INTERNAL_92e45192_4_k_cu_60af0607_32754cuda3std6ranges3__45__cpo9iter_moveE:
	.zero		1
	.type		_ZN39_INTERNAL_92e45192_4_k_cu_60af0607_32754cuda3std3__45__cpo5beginE,@object
	.size		_ZN39_INTERNAL_92e45192_4_k_cu_60af0607_32754cuda3std3__45__cpo5beginE,(_ZN39_INTERNAL_92e45192_4_k_cu_60af0607_32754cuda3std3__441_GLOBAL__N__92e45192_4_k_cu_60af0607_32756ignoreE - _ZN39_INTERNAL_92e45192_4_k_cu_60af0607_32754cuda3std3__45__cpo5beginE)
_ZN39_INTERNAL_92e45192_4_k_cu_60af0607_32754cuda3std3__45__cpo5beginE:
	.zero		1
	.type		_ZN39_INTERNAL_92e45192_4_k_cu_60af0607_32754cuda3std3__441_GLOBAL__N__92e45192_4_k_cu_60af0607_32756ignoreE,@object
	.size		_ZN39_INTERNAL_92e45192_4_k_cu_60af0607_32754cuda3std3__441_GLOBAL__N__92e45192_4_k_cu_60af0607_32756ignoreE,(_ZN39_INTERNAL_92e45192_4_k_cu_60af0607_32754cute7productE - _ZN39_INTERNAL_92e45192_4_k_cu_60af0607_32754cuda3std3__441_GLOBAL__N__92e45192_4_k_cu_60af0607_32756ignoreE)
_ZN39_INTERNAL_92e45192_4_k_cu_60af0607_32754cuda3std3__441_GLOBAL__N__92e45192_4_k_cu_60af0607_32756ignoreE:
	.zero		1
	.type		_ZN39_INTERNAL_92e45192_4_k_cu_60af0607_32754cute7productE,@object
	.size		_ZN39_INTERNAL_92e45192_4_k_cu_60af0607_32754cute7productE,(_ZN39_INTERNAL_92e45192_4_k_cu_60af0607_32754cuda3std3__45__cpo3endE - _ZN39_INTERNAL_92e45192_4_k_cu_60af0607_32754cute7productE)
_ZN39_INTERNAL_92e45192_4_k_cu_60af0607_32754cute7productE:
	.zero		1
	.type		_ZN39_INTERNAL_92e45192_4_k_cu_60af0607_32754cuda3std3__45__cpo3endE,@object
	.size		_ZN39_INTERNAL_92e45192_4_k_cu_60af0607_32754cuda3std3__45__cpo3endE,(_ZN39_INTERNAL_92e45192_4_k_cu_60af0607_32754cuda3std3__419piecewise_constructE - _ZN39_INTERNAL_92e45192_4_k_cu_60af0607_32754cuda3std3__45__cpo3endE)
_ZN39_INTERNAL_92e45192_4_k_cu_60af0607_32754cuda3std3__45__cpo3endE:
	.zero		1
	.type		_ZN39_INTERNAL_92e45192_4_k_cu_60af0607_32754cuda3std3__419piecewise_constructE,@object
	.size		_ZN39_INTERNAL_92e45192_4_k_cu_60af0607_32754cuda3std3__419piecewise_constructE,(_ZN39_INTERNAL_92e45192_4_k_cu_60af0607_32754cuda3std3__45__cpo4cendE - _ZN39_INTERNAL_92e45192_4_k_cu_60af0607_32754cuda3std3__419piecewise_constructE)
_ZN39_INTERNAL_92e45192_4_k_cu_60af0607_32754cuda3std3__419piecewise_constructE:
	.zero		1
	.type		_ZN39_INTERNAL_92e45192_4_k_cu_60af0607_32754cuda3std3__45__cpo4cendE,@object
	.size		_ZN39_INTERNAL_92e45192_4_k_cu_60af0607_32754cuda3std3__45__cpo4cendE,(_ZN39_INTERNAL_92e45192_4_k_cu_60af0607_32754cuda3std6ranges3__45__cpo4swapE - _ZN39_INTERNAL_92e45192_4_k_cu_60af0607_32754cuda3std3__45__cpo4cendE)
_ZN39_INTERNAL_92e45192_4_k_cu_60af0607_32754cuda3std3__45__cpo4cendE:
	.zero		1
	.type		_ZN39_INTERNAL_92e45192_4_k_cu_60af0607_32754cuda3std6ranges3__45__cpo4swapE,@object
	.size		_ZN39_INTERNAL_92e45192_4_k_cu_60af0607_32754cuda3std6ranges3__45__cpo4swapE,(.L_8 - _ZN39_INTERNAL_92e45192_4_k_cu_60af0607_32754cuda3std6ranges3__45__cpo4swapE)
_ZN39_INTERNAL_92e45192_4_k_cu_60af0607_32754cuda3std6ranges3__45__cpo4swapE:
	.zero		1
.L_8:


//--------------------- .nv.constant0._ZN7cutlass13device_kernelINS_4gemm6kernel13GemmUniversalIN4cute5tupleIJiiiiEEENS1_10collective13CollectiveMmaINS1_34MainloopSm90TmaGmmaWarpSpecializedILi5ENS5_IJNS4_1CILi1EEENSA_ILi2EEESB_EEENS1_35KernelTmaWarpSpecializedCooperativeEEENS5_IJNSA_ILi128EEESG_SG_EEENS_10bfloat16_tENS5_IJlSB_lEEESI_SJ_NS4_8TiledMMAINS4_8MMA_AtomIJNS4_4SM904GMMA28MMA_64x128x16_F32BF16BF16_SSILNSN_5MajorE0ELSP_0ELNSN_7ScaleInE1ELSQ_1EEEEEENS4_6LayoutINS5_IJSC_SB_SB_EEENS5_IJSB_NSA_ILi0EEESV_EEEEENS5_IJNS4_10UnderscoreESY_SY_EEEEENS4_23SM90_TMA_LOAD_MULTICASTENS4_14ComposedLayoutINS4_7SwizzleILi3ELi4ELi3EEENS4_18smem_ptr_flag_bitsILi16EEENST_INS5_IJNSA_ILi8EEENSA_ILi64EEEEEENS5_IJS18_SB_EEEEEEEvNS4_8identityENS4_13SM90_TMA_LOADES1C_vS1D_EENS_8epilogue10collective6detail29Sm90TmaWarpSpecializedAdapterINS1H_15DefaultEpilogueISI_SJ_SJ_NS1G_6thread17LinearCombinationISI_Li1EffLNS1L_9ScaleType4KindE0ELNS_15FloatRoundStyleE2ESI_EENS1_15EpilogueDefaultEEEEEvvEEEEvNT_6ParamsE --------------------------
	.section	.nv.constant0._ZN7cutlass13device_kernelINS_4gemm6kernel13GemmUniversalIN4cute5tupleIJiiiiEEENS1_10collective13CollectiveMmaINS1_34MainloopSm90TmaGmmaWarpSpecializedILi5ENS5_IJNS4_1CILi1EEENSA_ILi2EEESB_EEENS1_35KernelTmaWarpSpecializedCooperativeEEENS5_IJNSA_ILi128EEESG_SG_EEENS_10bfloat16_tENS5_IJlSB_lEEESI_SJ_NS4_8TiledMMAINS4_8MMA_AtomIJNS4_4SM904GMMA28MMA_64x128x16_F32BF16BF16_SSILNSN_5MajorE0ELSP_0ELNSN_7ScaleInE1ELSQ_1EEEEEENS4_6LayoutINS5_IJSC_SB_SB_EEENS5_IJSB_NSA_ILi0EEESV_EEEEENS5_IJNS4_10UnderscoreESY_SY_EEEEENS4_23SM90_TMA_LOAD_MULTICASTENS4_14ComposedLayoutINS4_7SwizzleILi3ELi4ELi3EEENS4_18smem_ptr_flag_bitsILi16EEENST_INS5_IJNSA_ILi8EEENSA_ILi64EEEEEENS5_IJS18_SB_EEEEEEEvNS4_8identityENS4_13SM90_TMA_LOADES1C_vS1D_EENS_8epilogue10collective6detail29Sm90TmaWarpSpecializedAdapterINS1H_15DefaultEpilogueISI_SJ_SJ_NS1G_6thread17LinearCombinationISI_Li1EffLNS1L_9ScaleType4KindE0ELNS_15FloatRoundStyleE2ESI_EENS1_15EpilogueDefaultEEEEEvvEEEEvNT_6ParamsE,"a",@progbits
	.sectionflags	@""
	.align	4
.nv.constant0._ZN7cutlass13device_kernelINS_4gemm6kernel13GemmUniversalIN4cute5tupleIJiiiiEEENS1_10collective13CollectiveMmaINS1_34MainloopSm90TmaGmmaWarpSpecializedILi5ENS5_IJNS4_1CILi1EEENSA_ILi2EEESB_EEENS1_35KernelTmaWarpSpecializedCooperativeEEENS5_IJNSA_ILi128EEESG_SG_EEENS_10bfloat16_tENS5_IJlSB_lEEESI_SJ_NS4_8TiledMMAINS4_8MMA_AtomIJNS4_4SM904GMMA28MMA_64x128x16_F32BF16BF16_SSILNSN_5MajorE0ELSP_0ELNSN_7ScaleInE1ELSQ_1EEEEEENS4_6LayoutINS5_IJSC_SB_SB_EEENS5_IJSB_NSA_ILi0EEESV_EEEEENS5_IJNS4_10UnderscoreESY_SY_EEEEENS4_23SM90_TMA_LOAD_MULTICASTENS4_14ComposedLayoutINS4_7SwizzleILi3ELi4ELi3EEENS4_18smem_ptr_flag_bitsILi16EEENST_INS5_IJNSA_ILi8EEENSA_ILi64EEEEEENS5_IJS18_SB_EEEEEEEvNS4_8identityENS4_13SM90_TMA_LOADES1C_vS1D_EENS_8epilogue10collective6detail29Sm90TmaWarpSpecializedAdapterINS1H_15DefaultEpilogueISI_SJ_SJ_NS1G_6thread17LinearCombinationISI_Li1EffLNS1L_9ScaleType4KindE0ELNS_15FloatRoundStyleE2ESI_EENS1_15EpilogueDefaultEEEEEvvEEEEvNT_6ParamsE:
	.zero		1664


//--------------------- SYMBOLS --------------------------

	.type		.nv.reservedSmem.offset0,@object
	.size		.nv.reservedSmem.offset0,0x4
	.type		__assertfail,@function
